	.target	sm_90a

	.elftype	@"ET_EXEC"


//--------------------- .note.nv.tkinfo           --------------------------
	.section	.note.nv.tkinfo,"",@"SHT_NOTE"
	.sectionflags	@"SHF_NOTE_NV_TKINFO"
	.tkinfo
        /*0018*/ 	.word	0x00000002
        /*0030*/ 	.string	""
        /*0030*/ 	.string	"ptxas"
        /*0030*/ 	.string	"Cuda compilation tools, release 13.0, V13.0.88"
        /*0030*/ 	.string	"Build cuda_13.0.r13.0/compiler.36424714_0"
        /*0030*/ 	.string	"-arch sm_90a -m 64 "



//--------------------- .note.nv.cuinfo           --------------------------
	.section	.note.nv.cuinfo,"",@"SHT_NOTE"
	.sectionflags	@"SHF_NOTE_NV_CUINFO"
        /*0018*/ 	.short	0x0002
        /*001a*/ 	.short	0x005a
        /*001c*/ 	.short	0x0082
	.zero		2


//--------------------- .nv.info                  --------------------------
	.section	.nv.info,"",@"SHT_CUDA_INFO"
	.align	4


	//----- nvinfo : EIATTR_REGCOUNT
	.align		4
        /*0000*/ 	.byte	0x04, 0x2f
        /*0002*/ 	.short	(.L_18 - .L_17)
	.align		4
.L_17:
        /*0004*/ 	.word	index@(_ZN7cutlass13device_kernelINS_4gemm6kernel13GemmUniversalIN4cute5tupleIJiiiiEEENS1_10collective13CollectiveMmaINS1_34MainloopSm90TmaGmmaWarpSpecializedILi4ENS5_IJNS4_1CILi2EEENSA_ILi1EEESC_EEENS1_35KernelTmaWarpSpecializedCooperativeEEENS5_IJNSA_ILi256EEENSA_ILi64EEESH_EEENS_10bfloat16_tENS5_IJlSC_lEEESJ_SK_NS4_8TiledMMAINS4_8MMA_AtomIJNS4_4SM904GMMA27MMA_64x64x16_F32BF16BF16_SSILNSO_5MajorE0ELSQ_0ELNSO_7ScaleInE1ELSR_1EEEEEENS4_6LayoutISD_NS5_IJSC_NSA_ILi0EEESV_EEEEENS5_IJNS4_10UnderscoreESY_SY_EEEEENS4_13SM90_TMA_LOADENS4_14ComposedLayoutINS4_7SwizzleILi3ELi4ELi3EEENS4_18smem_ptr_flag_bitsILi16EEENSU_INS5_IJNSA_ILi8EEESH_EEENS5_IJSH_SC_EEEEEEEvNS4_8identityENS4_23SM90_TMA_LOAD_MULTICASTES1B_vS1C_EENS_8epilogue10collective18CollectiveEpilogueINS1F_22Sm90TmaWarpSpecializedILi4ELi2ELi16ELb1ELb0EEEJSI_NS5_IJNSA_ILi128EEENSA_ILi32EEEEEESJ_SK_SJ_SK_NS1F_6fusion15FusionCallbacksIS1J_NS1N_17LinearCombinationISJ_fSJ_fLNS_15FloatRoundStyleE2EEESI_S1M_JEEES11_NS12_INS13_ILi2ELi4ELi3EEES16_NSU_INS5_IJS17_S1L_EEENS5_IJS1L_SC_EEEEEEENS4_17SM75_U32x4_LDSM_NENS4_14SM90_TMA_STOREES1X_NS4_17SM90_U32x4_STSM_NENS4_9Copy_AtomIJS20_NS_6half_tEEEEvEEEvvEEEEvNT_6ParamsE)
        /*0008*/ 	.word	0x000000a8


	//----- nvinfo : EIATTR_FRAME_SIZE
	.align		4
.L_18:
        /*000c*/ 	.byte	0x04, 0x11
        /*000e*/ 	.short	(.L_20 - .L_19)
	.align		4
.L_19:
        /*0010*/ 	.word	index@(_ZN7cutlass13device_kernelINS_4gemm6kernel13GemmUniversalIN4cute5tupleIJiiiiEEENS1_10collective13CollectiveMmaINS1_34MainloopSm90TmaGmmaWarpSpecializedILi4ENS5_IJNS4_1CILi2EEENSA_ILi1EEESC_EEENS1_35KernelTmaWarpSpecializedCooperativeEEENS5_IJNSA_ILi256EEENSA_ILi64EEESH_EEENS_10bfloat16_tENS5_IJlSC_lEEESJ_SK_NS4_8TiledMMAINS4_8MMA_AtomIJNS4_4SM904GMMA27MMA_64x64x16_F32BF16BF16_SSILNSO_5MajorE0ELSQ_0ELNSO_7ScaleInE1ELSR_1EEEEEENS4_6LayoutISD_NS5_IJSC_NSA_ILi0EEESV_EEEEENS5_IJNS4_10UnderscoreESY_SY_EEEEENS4_13SM90_TMA_LOADENS4_14ComposedLayoutINS4_7SwizzleILi3ELi4ELi3EEENS4_18smem_ptr_flag_bitsILi16EEENSU_INS5_IJNSA_ILi8EEESH_EEENS5_IJSH_SC_EEEEEEEvNS4_8identityENS4_23SM90_TMA_LOAD_MULTICASTES1B_vS1C_EENS_8epilogue10collective18CollectiveEpilogueINS1F_22Sm90TmaWarpSpecializedILi4ELi2ELi16ELb1ELb0EEEJSI_NS5_IJNSA_ILi128EEENSA_ILi32EEEEEESJ_SK_SJ_SK_NS1F_6fusion15FusionCallbacksIS1J_NS1N_17LinearCombinationISJ_fSJ_fLNS_15FloatRoundStyleE2EEESI_S1M_JEEES11_NS12_INS13_ILi2ELi4ELi3EEES16_NSU_INS5_IJS17_S1L_EEENS5_IJS1L_SC_EEEEEEENS4_17SM75_U32x4_LDSM_NENS4_14SM90_TMA_STOREES1X_NS4_17SM90_U32x4_STSM_NENS4_9Copy_AtomIJS20_NS_6half_tEEEEvEEEvvEEEEvNT_6ParamsE)
        /*0014*/ 	.word	0x00000000


	//----- nvinfo : EIATTR_MIN_STACK_SIZE
	.align		4
.L_20:
        /*0018*/ 	.byte	0x04, 0x12
        /*001a*/ 	.short	(.L_22 - .L_21)
	.align		4
.L_21:
        /*001c*/ 	.word	index@(_ZN7cutlass13device_kernelINS_4gemm6kernel13GemmUniversalIN4cute5tupleIJiiiiEEENS1_10collective13CollectiveMmaINS1_34MainloopSm90TmaGmmaWarpSpecializedILi4ENS5_IJNS4_1CILi2EEENSA_ILi1EEESC_EEENS1_35KernelTmaWarpSpecializedCooperativeEEENS5_IJNSA_ILi256EEENSA_ILi64EEESH_EEENS_10bfloat16_tENS5_IJlSC_lEEESJ_SK_NS4_8TiledMMAINS4_8MMA_AtomIJNS4_4SM904GMMA27MMA_64x64x16_F32BF16BF16_SSILNSO_5MajorE0ELSQ_0ELNSO_7ScaleInE1ELSR_1EEEEEENS4_6LayoutISD_NS5_IJSC_NSA_ILi0EEESV_EEEEENS5_IJNS4_10UnderscoreESY_SY_EEEEENS4_13SM90_TMA_LOADENS4_14ComposedLayoutINS4_7SwizzleILi3ELi4ELi3EEENS4_18smem_ptr_flag_bitsILi16EEENSU_INS5_IJNSA_ILi8EEESH_EEENS5_IJSH_SC_EEEEEEEvNS4_8identityENS4_23SM90_TMA_LOAD_MULTICASTES1B_vS1C_EENS_8epilogue10collective18CollectiveEpilogueINS1F_22Sm90TmaWarpSpecializedILi4ELi2ELi16ELb1ELb0EEEJSI_NS5_IJNSA_ILi128EEENSA_ILi32EEEEEESJ_SK_SJ_SK_NS1F_6fusion15FusionCallbacksIS1J_NS1N_17LinearCombinationISJ_fSJ_fLNS_15FloatRoundStyleE2EEESI_S1M_JEEES11_NS12_INS13_ILi2ELi4ELi3EEES16_NSU_INS5_IJS17_S1L_EEENS5_IJS1L_SC_EEEEEEENS4_17SM75_U32x4_LDSM_NENS4_14SM90_TMA_STOREES1X_NS4_17SM90_U32x4_STSM_NENS4_9Copy_AtomIJS20_NS_6half_tEEEEvEEEvvEEEEvNT_6ParamsE)
        /*0020*/ 	.word	0x00000000
.L_22:


//--------------------- .nv.compat                --------------------------
	.section	.nv.compat,"",@"SHT_CUDA_COMPAT_INFO"
	.align	4
        /*0000*/ 	.byte	0x02, 0x09, 0x01, 0x00, 0x02, 0x02, 0x04, 0x00, 0x02, 0x05, 0x05, 0x00, 0x03, 0x07, 0x01, 0x01
        /*0010*/ 	.byte	0x02, 0x03, 0x01, 0x00, 0x02, 0x06, 0x01, 0x00, 0x04, 0x0b, 0x08, 0x00, 0x00, 0x00, 0x00, 0x00
        /*0020*/ 	.byte	0x00, 0x00, 0x00, 0x00


//--------------------- .nv.info._ZN7cutlass13device_kernelINS_4gemm6kernel13GemmUniversalIN4cute5tupleIJiiiiEEENS1_10collective13CollectiveMmaINS1_34MainloopSm90TmaGmmaWarpSpecializedILi4ENS5_IJNS4_1CILi2EEENSA_ILi1EEESC_EEENS1_35KernelTmaWarpSpecializedCooperativeEEENS5_IJNSA_ILi256EEENSA_ILi64EEESH_EEENS_10bfloat16_tENS5_IJlSC_lEEESJ_SK_NS4_8TiledMMAINS4_8MMA_AtomIJNS4_4SM904GMMA27MMA_64x64x16_F32BF16BF16_SSILNSO_5MajorE0ELSQ_0ELNSO_7ScaleInE1ELSR_1EEEEEENS4_6LayoutISD_NS5_IJSC_NSA_ILi0EEESV_EEEEENS5_IJNS4_10UnderscoreESY_SY_EEEEENS4_13SM90_TMA_LOADENS4_14ComposedLayoutINS4_7SwizzleILi3ELi4ELi3EEENS4_18smem_ptr_flag_bitsILi16EEENSU_INS5_IJNSA_ILi8EEESH_EEENS5_IJSH_SC_EEEEEEEvNS4_8identityENS4_23SM90_TMA_LOAD_MULTICASTES1B_vS1C_EENS_8epilogue10collective18CollectiveEpilogueINS1F_22Sm90TmaWarpSpecializedILi4ELi2ELi16ELb1ELb0EEEJSI_NS5_IJNSA_ILi128EEENSA_ILi32EEEEEESJ_SK_SJ_SK_NS1F_6fusion15FusionCallbacksIS1J_NS1N_17LinearCombinationISJ_fSJ_fLNS_15FloatRoundStyleE2EEESI_S1M_JEEES11_NS12_INS13_ILi2ELi4ELi3EEES16_NSU_INS5_IJS17_S1L_EEENS5_IJS1L_SC_EEEEEEENS4_17SM75_U32x4_LDSM_NENS4_14SM90_TMA_STOREES1X_NS4_17SM90_U32x4_STSM_NENS4_9Copy_AtomIJS20_NS_6half_tEEEEvEEEvvEEEEvNT_6ParamsE --------------------------
	.section	.nv.info._ZN7cutlass13device_kernelINS_4gemm6kernel13GemmUniversalIN4cute5tupleIJiiiiEEENS1_10collective13CollectiveMmaINS1_34MainloopSm90TmaGmmaWarpSpecializedILi4ENS5_IJNS4_1CILi2EEENSA_ILi1EEESC_EEENS1_35KernelTmaWarpSpecializedCooperativeEEENS5_IJNSA_ILi256EEENSA_ILi64EEESH_EEENS_10bfloat16_tENS5_IJlSC_lEEESJ_SK_NS4_8TiledMMAINS4_8MMA_AtomIJNS4_4SM904GMMA27MMA_64x64x16_F32BF16BF16_SSILNSO_5MajorE0ELSQ_0ELNSO_7ScaleInE1ELSR_1EEEEEENS4_6LayoutISD_NS5_IJSC_NSA_ILi0EEESV_EEEEENS5_IJNS4_10UnderscoreESY_SY_EEEEENS4_13SM90_TMA_LOADENS4_14ComposedLayoutINS4_7SwizzleILi3ELi4ELi3EEENS4_18smem_ptr_flag_bitsILi16EEENSU_INS5_IJNSA_ILi8EEESH_EEENS5_IJSH_SC_EEEEEEEvNS4_8identityENS4_23SM90_TMA_LOAD_MULTICASTES1B_vS1C_EENS_8epilogue10collective18CollectiveEpilogueINS1F_22Sm90TmaWarpSpecializedILi4ELi2ELi16ELb1ELb0EEEJSI_NS5_IJNSA_ILi128EEENSA_ILi32EEEEEESJ_SK_SJ_SK_NS1F_6fusion15FusionCallbacksIS1J_NS1N_17LinearCombinationISJ_fSJ_fLNS_15FloatRoundStyleE2EEESI_S1M_JEEES11_NS12_INS13_ILi2ELi4ELi3EEES16_NSU_INS5_IJS17_S1L_EEENS5_IJS1L_SC_EEEEEEENS4_17SM75_U32x4_LDSM_NENS4_14SM90_TMA_STOREES1X_NS4_17SM90_U32x4_STSM_NENS4_9Copy_AtomIJS20_NS_6half_tEEEEvEEEvvEEEEvNT_6ParamsE,"",@"SHT_CUDA_INFO"
	.sectionflags	@""
	.align	4


	//----- nvinfo : EIATTR_CUDA_API_VERSION
	.align		4
        /*0000*/ 	.byte	0x04, 0x37
        /*0002*/ 	.short	(.L_24 - .L_23)
.L_23:
        /*0004*/ 	.word	0x00000082


	//----- nvinfo : EIATTR_KPARAM_INFO
	.align		4
.L_24:
        /*0008*/ 	.byte	0x04, 0x17
        /*000a*/ 	.short	(.L_26 - .L_25)
.L_25:
        /*000c*/ 	.word	0x00000000
        /*0010*/ 	.short	0x0000
        /*0012*/ 	.short	0x0070
        /*0014*/ 	.byte	0x00, 0xf0, 0x01, 0x1c


	//----- nvinfo : EIATTR_SPARSE_MMA_MASK
	.align		4
.L_26:
        /*0018*/ 	.byte	0x03, 0x50
        /*001a*/ 	.short	0x0000


	//----- nvinfo : EIATTR_MAXREG_COUNT
	.align		4
        /*001c*/ 	.byte	0x03, 0x1b
        /*001e*/ 	.short	0x00a8


	//----- nvinfo : EIATTR_NUM_BARRIERS
	.align		4
        /*0020*/ 	.byte	0x02, 0x4c
        /*0022*/ 	.byte	0x02
	.zero		1


	//----- nvinfo : EIATTR_EXTERNS
	.align		4
        /*0024*/ 	.byte	0x04, 0x0f
        /*0026*/ 	.short	(.L_28 - .L_27)


	//   ....[0]....
	.align		4
.L_27:
        /*0028*/ 	.word	index@(__assertfail)


	//----- nvinfo : EIATTR_MERCURY_ISA_VERSION
	.align		4
.L_28:
        /*002c*/ 	.byte	0x03, 0x5f
        /*002e*/ 	.short	0x0101


	//----- nvinfo : EIATTR_INT_WARP_WIDE_INSTR_OFFSETS
	.align		4
        /*0030*/ 	.byte	0x04, 0x31
        /*0032*/ 	.short	(.L_30 - .L_29)


	//   ....[0]....
.L_29:
        /*0034*/ 	.word	0x00000950


	//   ....[1]....
        /*0038*/ 	.word	0x00000960


	//   ....[2]....
        /*003c*/ 	.word	0x00000ac0


	//   ....[3]....
        /*0040*/ 	.word	0x00002410


	//----- nvinfo : EIATTR_COOP_GROUP_MASK_REGIDS
	.align		4
.L_30:
        /*0044*/ 	.byte	0x04, 0x29
        /*0046*/ 	.short	(.L_32 - .L_31)


	//   ....[0]....
.L_31:
        /*0048*/ 	.word	0xffffffff


	//   ....[1]....
        /*004c*/ 	.word	0xffffffff


	//   ....[2]....
        /*0050*/ 	.word	0xffffffff


	//   ....[3]....
        /*0054*/ 	.word	0xffffffff


	//   ....[4]....
        /*0058*/ 	.word	0xffffffff


	//   ....[5]....
        /*005c*/ 	.word	0xffffffff


	//   ....[6]....
        /*0060*/ 	.word	0xffffffff


	//----- nvinfo : EIATTR_COOP_GROUP_INSTR_OFFSETS
	.align		4
.L_32:
        /*0064*/ 	.byte	0x04, 0x28
        /*0066*/ 	.short	(.L_34 - .L_33)


	//   ....[0]....
.L_33:
        /*0068*/ 	.word	0x00000070


	//   ....[1]....
        /*006c*/ 	.word	0x00000080


	//   ....[2]....
        /*0070*/ 	.word	0x00000430


	//   ....[3]....
        /*0074*/ 	.word	0x000005c0


	//   ....[4]....
        /*0078*/ 	.word	0x00000770


	//   ....[5]....
        /*007c*/ 	.word	0x00000c80


	//   ....[6]....
        /*0080*/ 	.word	0x00001710


	//----- nvinfo : EIATTR_REG_RECONFIG
	.align		4
.L_34:
        /*0084*/ 	.byte	0x01, 0x54
	.zero		2


	//----- nvinfo : EIATTR_SYSCALL_OFFSETS
	.align		4
        /*0088*/ 	.byte	0x04, 0x46
        /*008a*/ 	.short	(.L_36 - .L_35)


	//   ....[0]....
.L_35:
        /*008c*/ 	.word	0x000018d0


	//   ....[1]....
        /*0090*/ 	.word	0x00002640


	//   ....[2]....
        /*0094*/ 	.word	0x00002730


	//----- nvinfo : EIATTR_MBARRIER_INSTR_OFFSETS
	.align		4
.L_36:
        /*0098*/ 	.byte	0x04, 0x39
        /*009a*/ 	.short	(.L_38 - .L_37)


	//   ....[0]....
.L_37:
        /*009c*/ 	.word	0x00000530
        /*00a0*/ 	.word	0x000000ff
        /*00a4*/ 	.word	0x00000000
        /*00a8*/ 	.short	0x0100
        /*00aa*/ 	.byte	0x08
	.zero		1


	//   ....[1]....
        /*00ac*/ 	.word	0x00000540
        /*00b0*/ 	.word	0x000000ff
        /*00b4*/ 	.word	0x00000020
        /*00b8*/ 	.short	0x0100
        /*00ba*/ 	.byte	0x08
	.zero		1


	//   ....[2]....
        /*00bc*/ 	.word	0x00000550
        /*00c0*/ 	.word	0x000000ff
        /*00c4*/ 	.word	0x00000008
        /*00c8*/ 	.short	0x0100
        /*00ca*/ 	.byte	0x08
	.zero		1


	//   ....[3]....
        /*00cc*/ 	.word	0x00000560
        /*00d0*/ 	.word	0x000000ff
        /*00d4*/ 	.word	0x00000028
        /*00d8*/ 	.short	0x0100
        /*00da*/ 	.byte	0x08
	.zero		1


	//   ....[4]....
        /*00dc*/ 	.word	0x00000570
        /*00e0*/ 	.word	0x000000ff
        /*00e4*/ 	.word	0x00000010
        /*00e8*/ 	.short	0x0100
        /*00ea*/ 	.byte	0x08
	.zero		1


	//   ....[5]....
        /*00ec*/ 	.word	0x00000580
        /*00f0*/ 	.word	0x000000ff
        /*00f4*/ 	.word	0x00000030
        /*00f8*/ 	.short	0x0100
        /*00fa*/ 	.byte	0x08
	.zero		1


	//   ....[6]....
        /*00fc*/ 	.word	0x00000590
        /*0100*/ 	.word	0x000000ff
        /*0104*/ 	.word	0x00000018
        /*0108*/ 	.short	0x0100
        /*010a*/ 	.byte	0x08
	.zero		1


	//   ....[7]....
        /*010c*/ 	.word	0x000005a0
        /*0110*/ 	.word	0x000000ff
        /*0114*/ 	.word	0x00000038
        /*0118*/ 	.short	0x0100
        /*011a*/ 	.byte	0x08
	.zero		1


	//   ....[8]....
        /*011c*/ 	.word	0x000006d0
        /*0120*/ 	.word	0x000000ff
        /*0124*/ 	.word	0x00000040
        /*0128*/ 	.short	0x0100
        /*012a*/ 	.byte	0x08
	.zero		1


	//   ....[9]....
        /*012c*/ 	.word	0x000006e0
        /*0130*/ 	.word	0x000000ff
        /*0134*/ 	.word	0x00000060
        /*0138*/ 	.short	0x0100
        /*013a*/ 	.byte	0x08
	.zero		1


	//   ....[10]....
        /*013c*/ 	.word	0x000006f0
        /*0140*/ 	.word	0x000000ff
        /*0144*/ 	.word	0x00000048
        /*0148*/ 	.short	0x0100
        /*014a*/ 	.byte	0x08
	.zero		1


	//   ....[11]....
        /*014c*/ 	.word	0x00000700
        /*0150*/ 	.word	0x000000ff
        /*0154*/ 	.word	0x00000068
        /*0158*/ 	.short	0x0100
        /*015a*/ 	.byte	0x08
	.zero		1


	//   ....[12]....
        /*015c*/ 	.word	0x00000710
        /*0160*/ 	.word	0x000000ff
        /*0164*/ 	.word	0x00000050
        /*0168*/ 	.short	0x0100
        /*016a*/ 	.byte	0x08
	.zero		1


	//   ....[13]....
        /*016c*/ 	.word	0x00000720
        /*0170*/ 	.word	0x000000ff
        /*0174*/ 	.word	0x00000070
        /*0178*/ 	.short	0x0100
        /*017a*/ 	.byte	0x08
	.zero		1


	//   ....[14]....
        /*017c*/ 	.word	0x00000730
        /*0180*/ 	.word	0x000000ff
        /*0184*/ 	.word	0x00000058
        /*0188*/ 	.short	0x0100
        /*018a*/ 	.byte	0x08
	.zero		1


	//   ....[15]....
        /*018c*/ 	.word	0x00000740
        /*0190*/ 	.word	0x000000ff
        /*0194*/ 	.word	0x00000078
        /*0198*/ 	.short	0x0100
        /*019a*/ 	.byte	0x08
	.zero		1


	//   ....[16]....
        /*019c*/ 	.word	0x00000b40
        /*01a0*/ 	.word	0x000000ff
        /*01a4*/ 	.word	0x00000080
        /*01a8*/ 	.short	0x0100
        /*01aa*/ 	.byte	0x06
	.zero		1


	//   ....[17]....
        /*01ac*/ 	.word	0x00000bc0
        /*01b0*/ 	.word	0x000000ff
        /*01b4*/ 	.word	0x00000088
        /*01b8*/ 	.short	0x0100
        /*01ba*/ 	.byte	0x06
	.zero		1


	//   ....[18]....
        /*01bc*/ 	.word	0x00001950
        /*01c0*/ 	.word	0x00000003
        /*01c4*/ 	.word	0x00000000
        /*01c8*/ 	.short	0x010a
        /*01ca*/ 	.byte	0x3f
	.zero		1


	//   ....[19]....
        /*01cc*/ 	.word	0x00001990
        /*01d0*/ 	.word	0x00000003
        /*01d4*/ 	.word	0x00000000
        /*01d8*/ 	.short	0x010a
        /*01da*/ 	.byte	0x3f
	.zero		1


	//   ....[20]....
        /*01dc*/ 	.word	0x00001e80
        /*01e0*/ 	.word	0x000000ff
        /*01e4*/ 	.word	0x00000000
        /*01e8*/ 	.short	0x010a
        /*01ea*/ 	.byte	0x04
	.zero		1


	//   ....[21]....
        /*01ec*/ 	.word	0x00001ec0
        /*01f0*/ 	.word	0x000000ff
        /*01f4*/ 	.word	0x00000000
        /*01f8*/ 	.short	0x010a
        /*01fa*/ 	.byte	0x04
	.zero		1


	//   ....[22]....
        /*01fc*/ 	.word	0x000022a0
        /*0200*/ 	.word	0x00000005
        /*0204*/ 	.word	0x00000000
        /*0208*/ 	.short	0x0101
        /*020a*/ 	.byte	0x3f
	.zero		1


	//   ....[23]....
        /*020c*/ 	.word	0x00002490
        /*0210*/ 	.word	0x00000003
        /*0214*/ 	.word	0x00000000
        /*0218*/ 	.short	0x0101
        /*021a*/ 	.byte	0x3f
	.zero		1


	//   ....[24]....
        /*021c*/ 	.word	0x00002c40
        /*0220*/ 	.word	0x000000ff
        /*0224*/ 	.word	0x00000040
        /*0228*/ 	.short	0x010a
        /*022a*/ 	.byte	0x35
	.zero		1


	//   ....[25]....
        /*022c*/ 	.word	0x000034a0
        /*0230*/ 	.word	0x000000ff
        /*0234*/ 	.word	0x00000000
        /*0238*/ 	.short	0x0101
        /*023a*/ 	.byte	0x04
	.zero		1


	//   ....[26]....
        /*023c*/ 	.word	0x00003570
        /*0240*/ 	.word	0x00000004
        /*0244*/ 	.word	0x00000040
        /*0248*/ 	.short	0x010a
        /*024a*/ 	.byte	0x3f
	.zero		1


	//   ....[27]....
        /*024c*/ 	.word	0x00003bb0
        /*0250*/ 	.word	0x000000ff
        /*0254*/ 	.word	0x00000000
        /*0258*/ 	.short	0x0101
        /*025a*/ 	.byte	0x04
	.zero		1


	//   ....[28]....
        /*025c*/ 	.word	0x00003ca0
        /*0260*/ 	.word	0x00000004
        /*0264*/ 	.word	0x00000040
        /*0268*/ 	.short	0x010a
        /*026a*/ 	.byte	0x3f
	.zero		1


	//   ....[29]....
        /*026c*/ 	.word	0x00004310
        /*0270*/ 	.word	0x000000ff
        /*0274*/ 	.word	0x00000000
        /*0278*/ 	.short	0x0101
        /*027a*/ 	.byte	0x04
	.zero		1


	//   ....[30]....
        /*027c*/ 	.word	0x000043e0
        /*0280*/ 	.word	0x00000005
        /*0284*/ 	.word	0x00000040
        /*0288*/ 	.short	0x010a
        /*028a*/ 	.byte	0x3f
	.zero		1


	//   ....[31]....
        /*028c*/ 	.word	0x00004a10
        /*0290*/ 	.word	0x000000ff
        /*0294*/ 	.word	0x00000000
        /*0298*/ 	.short	0x0101
        /*029a*/ 	.byte	0x04
	.zero		1


	//   ....[32]....
        /*029c*/ 	.word	0x000053b0
        /*02a0*/ 	.word	0x000000ff
        /*02a4*/ 	.word	0x00000000
        /*02a8*/ 	.short	0x0101
        /*02aa*/ 	.byte	0x04
	.zero		1


	//   ....[33]....
        /*02ac*/ 	.word	0x000059d0
        /*02b0*/ 	.word	0x000000ff
        /*02b4*/ 	.word	0x00000088
        /*02b8*/ 	.short	0x010a
        /*02ba*/ 	.byte	0x04
	.zero		1


	//   ....[34]....
        /*02bc*/ 	.word	0x00005dd0
        /*02c0*/ 	.word	0x000000ff
        /*02c4*/ 	.word	0x00000060
        /*02c8*/ 	.short	0x010a
        /*02ca*/ 	.byte	0x04
	.zero		1


	//   ....[35]....
        /*02cc*/ 	.word	0x00005ec0
        /*02d0*/ 	.word	0x000000ff
        /*02d4*/ 	.word	0x00000040
        /*02d8*/ 	.short	0x010b
        /*02da*/ 	.byte	0x04
	.zero		1


	//   ....[36]....
        /*02dc*/ 	.word	0x00005f20
        /*02e0*/ 	.word	0x000000ff
        /*02e4*/ 	.word	0x00000000
        /*02e8*/ 	.short	0x0101
        /*02ea*/ 	.byte	0x05
	.zero		1


	//   ....[37]....
        /*02ec*/ 	.word	0x00005f50
        /*02f0*/ 	.word	0x000000ff
        /*02f4*/ 	.word	0x00000068
        /*02f8*/ 	.short	0x010a
        /*02fa*/ 	.byte	0x04
	.zero		1


	//   ....[38]....
        /*02fc*/ 	.word	0x00006060
        /*0300*/ 	.word	0x000000ff
        /*0304*/ 	.word	0x00000048
        /*0308*/ 	.short	0x010b
        /*030a*/ 	.byte	0x04
	.zero		1


	//   ....[39]....
        /*030c*/ 	.word	0x000060d0
        /*0310*/ 	.word	0x000000ff
        /*0314*/ 	.word	0x00000000
        /*0318*/ 	.short	0x0101
        /*031a*/ 	.byte	0x05
	.zero		1


	//   ....[40]....
        /*031c*/ 	.word	0x00006100
        /*0320*/ 	.word	0x000000ff
        /*0324*/ 	.word	0x00000070
        /*0328*/ 	.short	0x010a
        /*032a*/ 	.byte	0x04
	.zero		1


	//   ....[41]....
        /*032c*/ 	.word	0x00006200
        /*0330*/ 	.word	0x000000ff
        /*0334*/ 	.word	0x00000050
        /*0338*/ 	.short	0x010b
        /*033a*/ 	.byte	0x04
	.zero		1


	//   ....[42]....
        /*033c*/ 	.word	0x00006260
        /*0340*/ 	.word	0x000000ff
        /*0344*/ 	.word	0x00000000
        /*0348*/ 	.short	0x0101
        /*034a*/ 	.byte	0x05
	.zero		1


	//   ....[43]....
        /*034c*/ 	.word	0x00006290
        /*0350*/ 	.word	0x000000ff
        /*0354*/ 	.word	0x00000078
        /*0358*/ 	.short	0x010a
        /*035a*/ 	.byte	0x04
	.zero		1


	//   ....[44]....
        /*035c*/ 	.word	0x00006390
        /*0360*/ 	.word	0x000000ff
        /*0364*/ 	.word	0x00000058
        /*0368*/ 	.short	0x010b
        /*036a*/ 	.byte	0x04
	.zero		1


	//   ....[45]....
        /*036c*/ 	.word	0x00006480
        /*0370*/ 	.word	0x000000ff
        /*0374*/ 	.word	0x00000000
        /*0378*/ 	.short	0x0101
        /*037a*/ 	.byte	0x04
	.zero		1


	//   ....[46]....
        /*037c*/ 	.word	0x00006ac0
        /*0380*/ 	.word	0x00000003
        /*0384*/ 	.word	0x00000060
        /*0388*/ 	.short	0x010a
        /*038a*/ 	.byte	0x3f
	.zero		1


	//   ....[47]....
        /*038c*/ 	.word	0x00006b00
        /*0390*/ 	.word	0x00000003
        /*0394*/ 	.word	0x00000068
        /*0398*/ 	.short	0x010a
        /*039a*/ 	.byte	0x3f
	.zero		1


	//   ....[48]....
        /*039c*/ 	.word	0x00006b40
        /*03a0*/ 	.word	0x00000003
        /*03a4*/ 	.word	0x00000070
        /*03a8*/ 	.short	0x010a
        /*03aa*/ 	.byte	0x3f
	.zero		1


	//   ....[49]....
        /*03ac*/ 	.word	0x00006b90
        /*03b0*/ 	.word	0x00000003
        /*03b4*/ 	.word	0x00000078
        /*03b8*/ 	.short	0x010a
        /*03ba*/ 	.byte	0x3f
	.zero		1


	//   ....[50]....
        /*03bc*/ 	.word	0x00006ee0
        /*03c0*/ 	.word	0x0000000e
        /*03c4*/ 	.word	0x00000020
        /*03c8*/ 	.short	0x010a
        /*03ca*/ 	.byte	0x3f
	.zero		1


	//   ....[51]....
        /*03cc*/ 	.word	0x00007290
        /*03d0*/ 	.word	0x00000004
        /*03d4*/ 	.word	0x00000088
        /*03d8*/ 	.short	0x0101
        /*03da*/ 	.byte	0x3f
	.zero		1


	//   ....[52]....
        /*03dc*/ 	.word	0x000079a0
        /*03e0*/ 	.word	0x00000005
        /*03e4*/ 	.word	0x00000000
        /*03e8*/ 	.short	0x010a
        /*03ea*/ 	.byte	0x3f
	.zero		1


	//   ....[53]....
        /*03ec*/ 	.word	0x00007a20
        /*03f0*/ 	.word	0x00000007
        /*03f4*/ 	.word	0x00000000
        /*03f8*/ 	.short	0x010a
        /*03fa*/ 	.byte	0x3f
	.zero		1


	//   ....[54]....
        /*03fc*/ 	.word	0x00007ab0
        /*0400*/ 	.word	0x00000006
        /*0404*/ 	.word	0x00000000
        /*0408*/ 	.short	0x010a
        /*040a*/ 	.byte	0x3f
	.zero		1


	//   ....[55]....
        /*040c*/ 	.word	0x00007b40
        /*0410*/ 	.word	0x00000003
        /*0414*/ 	.word	0x00000000
        /*0418*/ 	.short	0x010a
        /*041a*/ 	.byte	0x3f
	.zero		1


	//   ....[56]....
        /*041c*/ 	.word	0x00007ba0
        /*0420*/ 	.word	0x00000003
        /*0424*/ 	.word	0x00000000
        /*0428*/ 	.short	0x010a
        /*042a*/ 	.byte	0x3f
	.zero		1


	//   ....[57]....
        /*042c*/ 	.word	0x00007c00
        /*0430*/ 	.word	0x00000005
        /*0434*/ 	.word	0x00000000
        /*0438*/ 	.short	0x010a
        /*043a*/ 	.byte	0x3f
	.zero		1


	//   ....[58]....
        /*043c*/ 	.word	0x00007c60
        /*0440*/ 	.word	0x00000005
        /*0444*/ 	.word	0x00000040
        /*0448*/ 	.short	0x010a
        /*044a*/ 	.byte	0x3f
	.zero		1


	//   ....[59]....
        /*044c*/ 	.word	0x00007cb0
        /*0450*/ 	.word	0x00000004
        /*0454*/ 	.word	0x00000040
        /*0458*/ 	.short	0x010a
        /*045a*/ 	.byte	0x3f
	.zero		1


	//   ....[60]....
        /*045c*/ 	.word	0x00007d00
        /*0460*/ 	.word	0x00000004
        /*0464*/ 	.word	0x00000040
        /*0468*/ 	.short	0x010a
        /*046a*/ 	.byte	0x3f
	.zero		1


	//   ....[61]....
        /*046c*/ 	.word	0x00007d50
        /*0470*/ 	.word	0x00000005
        /*0474*/ 	.word	0x00000040
        /*0478*/ 	.short	0x010a
        /*047a*/ 	.byte	0x3f
	.zero		1


	//   ....[62]....
        /*047c*/ 	.word	0x00007db0
        /*0480*/ 	.word	0x00000003
        /*0484*/ 	.word	0x00000088
        /*0488*/ 	.short	0x010a
        /*048a*/ 	.byte	0x3f
	.zero		1


	//   ....[63]....
        /*048c*/ 	.word	0x00007e10
        /*0490*/ 	.word	0x00000005
        /*0494*/ 	.word	0x00000060
        /*0498*/ 	.short	0x010a
        /*049a*/ 	.byte	0x3f
	.zero		1


	//   ....[64]....
        /*049c*/ 	.word	0x00007e70
        /*04a0*/ 	.word	0x00000005
        /*04a4*/ 	.word	0x00000068
        /*04a8*/ 	.short	0x010a
        /*04aa*/ 	.byte	0x3f
	.zero		1


	//   ....[65]....
        /*04ac*/ 	.word	0x00007ed0
        /*04b0*/ 	.word	0x00000005
        /*04b4*/ 	.word	0x00000070
        /*04b8*/ 	.short	0x010a
        /*04ba*/ 	.byte	0x3f
	.zero		1


	//   ....[66]....
        /*04bc*/ 	.word	0x00007f30
        /*04c0*/ 	.word	0x00000005
        /*04c4*/ 	.word	0x00000078
        /*04c8*/ 	.short	0x010a
        /*04ca*/ 	.byte	0x3f
	.zero		1


	//   ....[67]....
        /*04cc*/ 	.word	0x00007f80
        /*04d0*/ 	.word	0x00000003
        /*04d4*/ 	.word	0x00000060
        /*04d8*/ 	.short	0x010a
        /*04da*/ 	.byte	0x3f
	.zero		1


	//   ....[68]....
        /*04dc*/ 	.word	0x00007fd0
        /*04e0*/ 	.word	0x00000003
        /*04e4*/ 	.word	0x00000068
        /*04e8*/ 	.short	0x010a
        /*04ea*/ 	.byte	0x3f
	.zero		1


	//   ....[69]....
        /*04ec*/ 	.word	0x00008020
        /*04f0*/ 	.word	0x00000003
        /*04f4*/ 	.word	0x00000070
        /*04f8*/ 	.short	0x010a
        /*04fa*/ 	.byte	0x3f
	.zero		1


	//   ....[70]....
        /*04fc*/ 	.word	0x000080f0
        /*0500*/ 	.word	0x0000000e
        /*0504*/ 	.word	0x00000020
        /*0508*/ 	.short	0x010a
        /*050a*/ 	.byte	0x3f
	.zero		1


	//   ....[71]....
        /*050c*/ 	.word	0x000081c0
        /*0510*/ 	.word	0x00000005
        /*0514*/ 	.word	0x00000000
        /*0518*/ 	.short	0x010a
        /*051a*/ 	.byte	0x3f
	.zero		1


	//   ....[72]....
        /*051c*/ 	.word	0x00008210
        /*0520*/ 	.word	0x00000007
        /*0524*/ 	.word	0x00000000
        /*0528*/ 	.short	0x010a
        /*052a*/ 	.byte	0x3f
	.zero		1


	//   ....[73]....
        /*052c*/ 	.word	0x00008260
        /*0530*/ 	.word	0x00000006
        /*0534*/ 	.word	0x00000000
        /*0538*/ 	.short	0x010a
        /*053a*/ 	.byte	0x3f
	.zero		1


	//----- nvinfo : EIATTR_NUM_MBARRIERS
	.align		4
.L_38:
        /*053c*/ 	.byte	0x03, 0x38
        /*053e*/ 	.short	0x0012


	//----- nvinfo : EIATTR_EXIT_INSTR_OFFSETS
	.align		4
        /*0540*/ 	.byte	0x04, 0x1c
        /*0542*/ 	.short	(.L_40 - .L_39)


	//   ....[0]....
.L_39:
        /*0544*/ 	.word	0x00007b90


	//----- nvinfo : EIATTR_MAX_THREADS
	.align		4
.L_40:
        /*0548*/ 	.byte	0x04, 0x05
        /*054a*/ 	.short	(.L_42 - .L_41)
.L_41:
        /*054c*/ 	.word	0x00000180
        /*0550*/ 	.word	0x00000001
        /*0554*/ 	.word	0x00000001


	//----- nvinfo : EIATTR_CRS_STACK_SIZE
	.align		4
.L_42:
        /*0558*/ 	.byte	0x04, 0x1e
        /*055a*/ 	.short	(.L_44 - .L_43)
.L_43:
        /*055c*/ 	.word	0x00000000


	//----- nvinfo : EIATTR_CBANK_PARAM_SIZE
	.align		4
.L_44:
        /*0560*/ 	.byte	0x03, 0x19
        /*0562*/ 	.short	0x0770


	//----- nvinfo : EIATTR_PARAM_CBANK
	.align		4
        /*0564*/ 	.byte	0x04, 0x0a
        /*0566*/ 	.short	(.L_46 - .L_45)
	.align		4
.L_45:
        /*0568*/ 	.word	index@(.nv.constant0._ZN7cutlass13device_kernelINS_4gemm6kernel13GemmUniversalIN4cute5tupleIJiiiiEEENS1_10collective13CollectiveMmaINS1_34MainloopSm90TmaGmmaWarpSpecializedILi4ENS5_IJNS4_1CILi2EEENSA_ILi1EEESC_EEENS1_35KernelTmaWarpSpecializedCooperativeEEENS5_IJNSA_ILi256EEENSA_ILi64EEESH_EEENS_10bfloat16_tENS5_IJlSC_lEEESJ_SK_NS4_8TiledMMAINS4_8MMA_AtomIJNS4_4SM904GMMA27MMA_64x64x16_F32BF16BF16_SSILNSO_5MajorE0ELSQ_0ELNSO_7ScaleInE1ELSR_1EEEEEENS4_6LayoutISD_NS5_IJSC_NSA_ILi0EEESV_EEEEENS5_IJNS4_10UnderscoreESY_SY_EEEEENS4_13SM90_TMA_LOADENS4_14ComposedLayoutINS4_7SwizzleILi3ELi4ELi3EEENS4_18smem_ptr_flag_bitsILi16EEENSU_INS5_IJNSA_ILi8EEESH_EEENS5_IJSH_SC_EEEEEEEvNS4_8identityENS4_23SM90_TMA_LOAD_MULTICASTES1B_vS1C_EENS_8epilogue10collective18CollectiveEpilogueINS1F_22Sm90TmaWarpSpecializedILi4ELi2ELi16ELb1ELb0EEEJSI_NS5_IJNSA_ILi128EEENSA_ILi32EEEEEESJ_SK_SJ_SK_NS1F_6fusion15FusionCallbacksIS1J_NS1N_17LinearCombinationISJ_fSJ_fLNS_15FloatRoundStyleE2EEESI_S1M_JEEES11_NS12_INS13_ILi2ELi4ELi3EEES16_NSU_INS5_IJS17_S1L_EEENS5_IJS1L_SC_EEEEEEENS4_17SM75_U32x4_LDSM_NENS4_14SM90_TMA_STOREES1X_NS4_17SM90_U32x4_STSM_NENS4_9Copy_AtomIJS20_NS_6half_tEEEEvEEEvvEEEEvNT_6ParamsE)
        /*056c*/ 	.short	0x0210
        /*056e*/ 	.short	0x0770


	//----- nvinfo : EIATTR_SW_WAR
	.align		4
.L_46:
        /*0570*/ 	.byte	0x04, 0x36
        /*0572*/ 	.short	(.L_48 - .L_47)
.L_47:
        /*0574*/ 	.word	0x00000008
.L_48:


//--------------------- .nv.callgraph             --------------------------
	.section	.nv.callgraph,"",@"SHT_CUDA_CALLGRAPH"
	.align	4
	.sectionentsize	8
	.align		4
        /*0000*/ 	.word	0x00000000
	.align		4
        /*0004*/ 	.word	0xffffffff
	.align		4
        /*0008*/ 	.word	index@(_ZN7cutlass13device_kernelINS_4gemm6kernel13GemmUniversalIN4cute5tupleIJiiiiEEENS1_10collective13CollectiveMmaINS1_34MainloopSm90TmaGmmaWarpSpecializedILi4ENS5_IJNS4_1CILi2EEENSA_ILi1EEESC_EEENS1_35KernelTmaWarpSpecializedCooperativeEEENS5_IJNSA_ILi256EEENSA_ILi64EEESH_EEENS_10bfloat16_tENS5_IJlSC_lEEESJ_SK_NS4_8TiledMMAINS4_8MMA_AtomIJNS4_4SM904GMMA27MMA_64x64x16_F32BF16BF16_SSILNSO_5MajorE0ELSQ_0ELNSO_7ScaleInE1ELSR_1EEEEEENS4_6LayoutISD_NS5_IJSC_NSA_ILi0EEESV_EEEEENS5_IJNS4_10UnderscoreESY_SY_EEEEENS4_13SM90_TMA_LOADENS4_14ComposedLayoutINS4_7SwizzleILi3ELi4ELi3EEENS4_18smem_ptr_flag_bitsILi16EEENSU_INS5_IJNSA_ILi8EEESH_EEENS5_IJSH_SC_EEEEEEEvNS4_8identityENS4_23SM90_TMA_LOAD_MULTICASTES1B_vS1C_EENS_8epilogue10collective18CollectiveEpilogueINS1F_22Sm90TmaWarpSpecializedILi4ELi2ELi16ELb1ELb0EEEJSI_NS5_IJNSA_ILi128EEENSA_ILi32EEEEEESJ_SK_SJ_SK_NS1F_6fusion15FusionCallbacksIS1J_NS1N_17LinearCombinationISJ_fSJ_fLNS_15FloatRoundStyleE2EEESI_S1M_JEEES11_NS12_INS13_ILi2ELi4ELi3EEES16_NSU_INS5_IJS17_S1L_EEENS5_IJS1L_SC_EEEEEEENS4_17SM75_U32x4_LDSM_NENS4_14SM90_TMA_STOREES1X_NS4_17SM90_U32x4_STSM_NENS4_9Copy_AtomIJS20_NS_6half_tEEEEvEEEvvEEEEvNT_6ParamsE)
	.align		4
        /*000c*/ 	.word	index@(__assertfail)
	.align		4
        /*0010*/ 	.word	0x00000000
	.align		4
        /*0014*/ 	.word	0xfffffffe
	.align		4
        /*0018*/ 	.word	0x00000000
	.align		4
        /*001c*/ 	.word	0xfffffffd
	.align		4
        /*0020*/ 	.word	0x00000000
	.align		4
        /*0024*/ 	.word	0xfffffffc


//--------------------- .nv.constant4             --------------------------
	.section	.nv.constant4,"a",@progbits
	.align	8
	.align		8
.nv.constant4:
        /*0000*/ 	.dword	__assertfail
	.align		8
        /*0008*/ 	.dword	__unnamed_1
	.align		8
        /*0010*/ 	.dword	__unnamed_2
	.align		8
        /*0018*/ 	.dword	_ZN39_INTERNAL_beb6a7b1_4_k_cu_1210dc28_27984cuda3std3__45__cpo5beginE
	.align		8
        /*0020*/ 	.dword	_ZN39_INTERNAL_beb6a7b1_4_k_cu_1210dc28_27984cuda3std3__45__cpo3endE
	.align		8
        /*0028*/ 	.dword	_ZN39_INTERNAL_beb6a7b1_4_k_cu_1210dc28_27984cuda3std3__45__cpo6cbeginE
	.align		8
        /*0030*/ 	.dword	_ZN39_INTERNAL_beb6a7b1_4_k_cu_1210dc28_27984cuda3std3__45__cpo4cendE
	.align		8
        /*0038*/ 	.dword	_ZN39_INTERNAL_beb6a7b1_4_k_cu_1210dc28_27984cuda3std3__441_GLOBAL__N__beb6a7b1_4_k_cu_1210dc28_27986ignoreE
	.align		8
        /*0040*/ 	.dword	_ZN39_INTERNAL_beb6a7b1_4_k_cu_1210dc28_27984cuda3std3__419piecewise_constructE
	.align		8
        /*0048*/ 	.dword	_ZN39_INTERNAL_beb6a7b1_4_k_cu_1210dc28_27984cuda3std3__48in_placeE
	.align		8
        /*0050*/ 	.dword	_ZN39_INTERNAL_beb6a7b1_4_k_cu_1210dc28_27984cuda3std6ranges3__45__cpo4swapE
	.align		8
        /*0058*/ 	.dword	_ZN39_INTERNAL_beb6a7b1_4_k_cu_1210dc28_27984cuda3std6ranges3__45__cpo9iter_moveE
	.align		8
        /*0060*/ 	.dword	_ZN39_INTERNAL_beb6a7b1_4_k_cu_1210dc28_27984cute7productE
	.align		8
        /*0068*/ 	.dword	_ZN39_INTERNAL_beb6a7b1_4_k_cu_1210dc28_27984cute1_E
	.align		8
        /*0070*/ 	.dword	$str$22
	.align		8
        /*0078*/ 	.dword	$str$23
	.align		8
        /*0080*/ 	.dword	$str$26
	.align		8
        /*0088*/ 	.dword	$str$27


//--------------------- .text._ZN7cutlass13device_kernelINS_4gemm6kernel13GemmUniversalIN4cute5tupleIJiiiiEEENS1_10collective13CollectiveMmaINS1_34MainloopSm90TmaGmmaWarpSpecializedILi4ENS5_IJNS4_1CILi2EEENSA_ILi1EEESC_EEENS1_35KernelTmaWarpSpecializedCooperativeEEENS5_IJNSA_ILi256EEENSA_ILi64EEESH_EEENS_10bfloat16_tENS5_IJlSC_lEEESJ_SK_NS4_8TiledMMAINS4_8MMA_AtomIJNS4_4SM904GMMA27MMA_64x64x16_F32BF16BF16_SSILNSO_5MajorE0ELSQ_0ELNSO_7ScaleInE1ELSR_1EEEEEENS4_6LayoutISD_NS5_IJSC_NSA_ILi0EEESV_EEEEENS5_IJNS4_10UnderscoreESY_SY_EEEEENS4_13SM90_TMA_LOADENS4_14ComposedLayoutINS4_7SwizzleILi3ELi4ELi3EEENS4_18smem_ptr_flag_bitsILi16EEENSU_INS5_IJNSA_ILi8EEESH_EEENS5_IJSH_SC_EEEEEEEvNS4_8identityENS4_23SM90_TMA_LOAD_MULTICASTES1B_vS1C_EENS_8epilogue10collective18CollectiveEpilogueINS1F_22Sm90TmaWarpSpecializedILi4ELi2ELi16ELb1ELb0EEEJSI_NS5_IJNSA_ILi128EEENSA_ILi32EEEEEESJ_SK_SJ_SK_NS1F_6fusion15FusionCallbacksIS1J_NS1N_17LinearCombinationISJ_fSJ_fLNS_15FloatRoundStyleE2EEESI_S1M_JEEES11_NS12_INS13_ILi2ELi4ELi3EEES16_NSU_INS5_IJS17_S1L_EEENS5_IJS1L_SC_EEEEEEENS4_17SM75_U32x4_LDSM_NENS4_14SM90_TMA_STOREES1X_NS4_17SM90_U32x4_STSM_NENS4_9Copy_AtomIJS20_NS_6half_tEEEEvEEEvvEEEEvNT_6ParamsE --------------------------
	.section	.text._ZN7cutlass13device_kernelINS_4gemm6kernel13GemmUniversalIN4cute5tupleIJiiiiEEENS1_10collective13CollectiveMmaINS1_34MainloopSm90TmaGmmaWarpSpecializedILi4ENS5_IJNS4_1CILi2EEENSA_ILi1EEESC_EEENS1_35KernelTmaWarpSpecializedCooperativeEEENS5_IJNSA_ILi256EEENSA_ILi64EEESH_EEENS_10bfloat16_tENS5_IJlSC_lEEESJ_SK_NS4_8TiledMMAINS4_8MMA_AtomIJNS4_4SM904GMMA27MMA_64x64x16_F32BF16BF16_SSILNSO_5MajorE0ELSQ_0ELNSO_7ScaleInE1ELSR_1EEEEEENS4_6LayoutISD_NS5_IJSC_NSA_ILi0EEESV_EEEEENS5_IJNS4_10UnderscoreESY_SY_EEEEENS4_13SM90_TMA_LOADENS4_14ComposedLayoutINS4_7SwizzleILi3ELi4ELi3EEENS4_18smem_ptr_flag_bitsILi16EEENSU_INS5_IJNSA_ILi8EEESH_EEENS5_IJSH_SC_EEEEEEEvNS4_8identityENS4_23SM90_TMA_LOAD_MULTICASTES1B_vS1C_EENS_8epilogue10collective18CollectiveEpilogueINS1F_22Sm90TmaWarpSpecializedILi4ELi2ELi16ELb1ELb0EEEJSI_NS5_IJNSA_ILi128EEENSA_ILi32EEEEEESJ_SK_SJ_SK_NS1F_6fusion15FusionCallbacksIS1J_NS1N_17LinearCombinationISJ_fSJ_fLNS_15FloatRoundStyleE2EEESI_S1M_JEEES11_NS12_INS13_ILi2ELi4ELi3EEES16_NSU_INS5_IJS17_S1L_EEENS5_IJS1L_SC_EEEEEEENS4_17SM75_U32x4_LDSM_NENS4_14SM90_TMA_STOREES1X_NS4_17SM90_U32x4_STSM_NENS4_9Copy_AtomIJS20_NS_6half_tEEEEvEEEvvEEEEvNT_6ParamsE,"ax",@progbits
	.align	128
.text._ZN7cutlass13device_kernelINS_4gemm6kernel13GemmUniversalIN4cute5tupleIJiiiiEEENS1_10collective13CollectiveMmaINS1_34MainloopSm90TmaGmmaWarpSpecializedILi4ENS5_IJNS4_1CILi2EEENSA_ILi1EEESC_EEENS1_35KernelTmaWarpSpecializedCooperativeEEENS5_IJNSA_ILi256EEENSA_ILi64EEESH_EEENS_10bfloat16_tENS5_IJlSC_lEEESJ_SK_NS4_8TiledMMAINS4_8MMA_AtomIJNS4_4SM904GMMA27MMA_64x64x16_F32BF16BF16_SSILNSO_5MajorE0ELSQ_0ELNSO_7ScaleInE1ELSR_1EEEEEENS4_6LayoutISD_NS5_IJSC_NSA_ILi0EEESV_EEEEENS5_IJNS4_10UnderscoreESY_SY_EEEEENS4_13SM90_TMA_LOADENS4_14ComposedLayoutINS4_7SwizzleILi3ELi4ELi3EEENS4_18smem_ptr_flag_bitsILi16EEENSU_INS5_IJNSA_ILi8EEESH_EEENS5_IJSH_SC_EEEEEEEvNS4_8identityENS4_23SM90_TMA_LOAD_MULTICASTES1B_vS1C_EENS_8epilogue10collective18CollectiveEpilogueINS1F_22Sm90TmaWarpSpecializedILi4ELi2ELi16ELb1ELb0EEEJSI_NS5_IJNSA_ILi128EEENSA_ILi32EEEEEESJ_SK_SJ_SK_NS1F_6fusion15FusionCallbacksIS1J_NS1N_17LinearCombinationISJ_fSJ_fLNS_15FloatRoundStyleE2EEESI_S1M_JEEES11_NS12_INS13_ILi2ELi4ELi3EEES16_NSU_INS5_IJS17_S1L_EEENS5_IJS1L_SC_EEEEEEENS4_17SM75_U32x4_LDSM_NENS4_14SM90_TMA_STOREES1X_NS4_17SM90_U32x4_STSM_NENS4_9Copy_AtomIJS20_NS_6half_tEEEEvEEEvvEEEEvNT_6ParamsE:
        .type           _ZN7cutlass13device_kernelINS_4gemm6kernel13GemmUniversalIN4cute5tupleIJiiiiEEENS1_10collective13CollectiveMmaINS1_34MainloopSm90TmaGmmaWarpSpecializedILi4ENS5_IJNS4_1CILi2EEENSA_ILi1EEESC_EEENS1_35KernelTmaWarpSpecializedCooperativeEEENS5_IJNSA_ILi256EEENSA_ILi64EEESH_EEENS_10bfloat16_tENS5_IJlSC_lEEESJ_SK_NS4_8TiledMMAINS4_8MMA_AtomIJNS4_4SM904GMMA27MMA_64x64x16_F32BF16BF16_SSILNSO_5MajorE0ELSQ_0ELNSO_7ScaleInE1ELSR_1EEEEEENS4_6LayoutISD_NS5_IJSC_NSA_ILi0EEESV_EEEEENS5_IJNS4_10UnderscoreESY_SY_EEEEENS4_13SM90_TMA_LOADENS4_14ComposedLayoutINS4_7SwizzleILi3ELi4ELi3EEENS4_18smem_ptr_flag_bitsILi16EEENSU_INS5_IJNSA_ILi8EEESH_EEENS5_IJSH_SC_EEEEEEEvNS4_8identityENS4_23SM90_TMA_LOAD_MULTICASTES1B_vS1C_EENS_8epilogue10collective18CollectiveEpilogueINS1F_22Sm90TmaWarpSpecializedILi4ELi2ELi16ELb1ELb0EEEJSI_NS5_IJNSA_ILi128EEENSA_ILi32EEEEEESJ_SK_SJ_SK_NS1F_6fusion15FusionCallbacksIS1J_NS1N_17LinearCombinationISJ_fSJ_fLNS_15FloatRoundStyleE2EEESI_S1M_JEEES11_NS12_INS13_ILi2ELi4ELi3EEES16_NSU_INS5_IJS17_S1L_EEENS5_IJS1L_SC_EEEEEEENS4_17SM75_U32x4_LDSM_NENS4_14SM90_TMA_STOREES1X_NS4_17SM90_U32x4_STSM_NENS4_9Copy_AtomIJS20_NS_6half_tEEEEvEEEvvEEEEvNT_6ParamsE,@function
        .size           _ZN7cutlass13device_kernelINS_4gemm6kernel13GemmUniversalIN4cute5tupleIJiiiiEEENS1_10collective13CollectiveMmaINS1_34MainloopSm90TmaGmmaWarpSpecializedILi4ENS5_IJNS4_1CILi2EEENSA_ILi1EEESC_EEENS1_35KernelTmaWarpSpecializedCooperativeEEENS5_IJNSA_ILi256EEENSA_ILi64EEESH_EEENS_10bfloat16_tENS5_IJlSC_lEEESJ_SK_NS4_8TiledMMAINS4_8MMA_AtomIJNS4_4SM904GMMA27MMA_64x64x16_F32BF16BF16_SSILNSO_5MajorE0ELSQ_0ELNSO_7ScaleInE1ELSR_1EEEEEENS4_6LayoutISD_NS5_IJSC_NSA_ILi0EEESV_EEEEENS5_IJNS4_10UnderscoreESY_SY_EEEEENS4_13SM90_TMA_LOADENS4_14ComposedLayoutINS4_7SwizzleILi3ELi4ELi3EEENS4_18smem_ptr_flag_bitsILi16EEENSU_INS5_IJNSA_ILi8EEESH_EEENS5_IJSH_SC_EEEEEEEvNS4_8identityENS4_23SM90_TMA_LOAD_MULTICASTES1B_vS1C_EENS_8epilogue10collective18CollectiveEpilogueINS1F_22Sm90TmaWarpSpecializedILi4ELi2ELi16ELb1ELb0EEEJSI_NS5_IJNSA_ILi128EEENSA_ILi32EEEEEESJ_SK_SJ_SK_NS1F_6fusion15FusionCallbacksIS1J_NS1N_17LinearCombinationISJ_fSJ_fLNS_15FloatRoundStyleE2EEESI_S1M_JEEES11_NS12_INS13_ILi2ELi4ELi3EEES16_NSU_INS5_IJS17_S1L_EEENS5_IJS1L_SC_EEEEEEENS4_17SM75_U32x4_LDSM_NENS4_14SM90_TMA_STOREES1X_NS4_17SM90_U32x4_STSM_NENS4_9Copy_AtomIJS20_NS_6half_tEEEEvEEEvvEEEEvNT_6ParamsE,(.L_x_191 - _ZN7cutlass13device_kernelINS_4gemm6kernel13GemmUniversalIN4cute5tupleIJiiiiEEENS1_10collective13CollectiveMmaINS1_34MainloopSm90TmaGmmaWarpSpecializedILi4ENS5_IJNS4_1CILi2EEENSA_ILi1EEESC_EEENS1_35KernelTmaWarpSpecializedCooperativeEEENS5_IJNSA_ILi256EEENSA_ILi64EEESH_EEENS_10bfloat16_tENS5_IJlSC_lEEESJ_SK_NS4_8TiledMMAINS4_8MMA_AtomIJNS4_4SM904GMMA27MMA_64x64x16_F32BF16BF16_SSILNSO_5MajorE0ELSQ_0ELNSO_7ScaleInE1ELSR_1EEEEEENS4_6LayoutISD_NS5_IJSC_NSA_ILi0EEESV_EEEEENS5_IJNS4_10UnderscoreESY_SY_EEEEENS4_13SM90_TMA_LOADENS4_14ComposedLayoutINS4_7SwizzleILi3ELi4ELi3EEENS4_18smem_ptr_flag_bitsILi16EEENSU_INS5_IJNSA_ILi8EEESH_EEENS5_IJSH_SC_EEEEEEEvNS4_8identityENS4_23SM90_TMA_LOAD_MULTICASTES1B_vS1C_EENS_8epilogue10collective18CollectiveEpilogueINS1F_22Sm90TmaWarpSpecializedILi4ELi2ELi16ELb1ELb0EEEJSI_NS5_IJNSA_ILi128EEENSA_ILi32EEEEEESJ_SK_SJ_SK_NS1F_6fusion15FusionCallbacksIS1J_NS1N_17LinearCombinationISJ_fSJ_fLNS_15FloatRoundStyleE2EEESI_S1M_JEEES11_NS12_INS13_ILi2ELi4ELi3EEES16_NSU_INS5_IJS17_S1L_EEENS5_IJS1L_SC_EEEEEEENS4_17SM75_U32x4_LDSM_NENS4_14SM90_TMA_STOREES1X_NS4_17SM90_U32x4_STSM_NENS4_9Copy_AtomIJS20_NS_6half_tEEEEvEEEvvEEEEvNT_6ParamsE)
        .other          _ZN7cutlass13device_kernelINS_4gemm6kernel13GemmUniversalIN4cute5tupleIJiiiiEEENS1_10collective13CollectiveMmaINS1_34MainloopSm90TmaGmmaWarpSpecializedILi4ENS5_IJNS4_1CILi2EEENSA_ILi1EEESC_EEENS1_35KernelTmaWarpSpecializedCooperativeEEENS5_IJNSA_ILi256EEENSA_ILi64EEESH_EEENS_10bfloat16_tENS5_IJlSC_lEEESJ_SK_NS4_8TiledMMAINS4_8MMA_AtomIJNS4_4SM904GMMA27MMA_64x64x16_F32BF16BF16_SSILNSO_5MajorE0ELSQ_0ELNSO_7ScaleInE1ELSR_1EEEEEENS4_6LayoutISD_NS5_IJSC_NSA_ILi0EEESV_EEEEENS5_IJNS4_10UnderscoreESY_SY_EEEEENS4_13SM90_TMA_LOADENS4_14ComposedLayoutINS4_7SwizzleILi3ELi4ELi3EEENS4_18smem_ptr_flag_bitsILi16EEENSU_INS5_IJNSA_ILi8EEESH_EEENS5_IJSH_SC_EEEEEEEvNS4_8identityENS4_23SM90_TMA_LOAD_MULTICASTES1B_vS1C_EENS_8epilogue10collective18CollectiveEpilogueINS1F_22Sm90TmaWarpSpecializedILi4ELi2ELi16ELb1ELb0EEEJSI_NS5_IJNSA_ILi128EEENSA_ILi32EEEEEESJ_SK_SJ_SK_NS1F_6fusion15FusionCallbacksIS1J_NS1N_17LinearCombinationISJ_fSJ_fLNS_15FloatRoundStyleE2EEESI_S1M_JEEES11_NS12_INS13_ILi2ELi4ELi3EEES16_NSU_INS5_IJS17_S1L_EEENS5_IJS1L_SC_EEEEEEENS4_17SM75_U32x4_LDSM_NENS4_14SM90_TMA_STOREES1X_NS4_17SM90_U32x4_STSM_NENS4_9Copy_AtomIJS20_NS_6half_tEEEEvEEEvvEEEEvNT_6ParamsE,@"STO_CUDA_ENTRY STV_DEFAULT"
_ZN7cutlass13device_kernelINS_4gemm6kernel13GemmUniversalIN4cute5tupleIJiiiiEEENS1_10collective13CollectiveMmaINS1_34MainloopSm90TmaGmmaWarpSpecializedILi4ENS5_IJNS4_1CILi2EEENSA_ILi1EEESC_EEENS1_35KernelTmaWarpSpecializedCooperativeEEENS5_IJNSA_ILi256EEENSA_ILi64EEESH_EEENS_10bfloat16_tENS5_IJlSC_lEEESJ_SK_NS4_8TiledMMAINS4_8MMA_AtomIJNS4_4SM904GMMA27MMA_64x64x16_F32BF16BF16_SSILNSO_5MajorE0ELSQ_0ELNSO_7ScaleInE1ELSR_1EEEEEENS4_6LayoutISD_NS5_IJSC_NSA_ILi0EEESV_EEEEENS5_IJNS4_10UnderscoreESY_SY_EEEEENS4_13SM90_TMA_LOADENS4_14ComposedLayoutINS4_7SwizzleILi3ELi4ELi3EEENS4_18smem_ptr_flag_bitsILi16EEENSU_INS5_IJNSA_ILi8EEESH_EEENS5_IJSH_SC_EEEEEEEvNS4_8identityENS4_23SM90_TMA_LOAD_MULTICASTES1B_vS1C_EENS_8epilogue10collective18CollectiveEpilogueINS1F_22Sm90TmaWarpSpecializedILi4ELi2ELi16ELb1ELb0EEEJSI_NS5_IJNSA_ILi128EEENSA_ILi32EEEEEESJ_SK_SJ_SK_NS1F_6fusion15FusionCallbacksIS1J_NS1N_17LinearCombinationISJ_fSJ_fLNS_15FloatRoundStyleE2EEESI_S1M_JEEES11_NS12_INS13_ILi2ELi4ELi3EEES16_NSU_INS5_IJS17_S1L_EEENS5_IJS1L_SC_EEEEEEENS4_17SM75_U32x4_LDSM_NENS4_14SM90_TMA_STOREES1X_NS4_17SM90_U32x4_STSM_NENS4_9Copy_AtomIJS20_NS_6half_tEEEEvEEEvvEEEEvNT_6ParamsE:
[----:B------:R-:W1:Y:S01]  /*0000*/  LDC R1, c[0x0][0x28] ;  /* 0x00000a00ff017b82 */ /* 0x000e620000000800 */
[----:B------:R-:W2:Y:S07]  /*0010*/  S2R R18, SR_TID.X ;  /* 0x0000000000127919 */ /* 0x000eae0000002100 */
[----:B------:R-:W3:Y:S01]  /*0020*/  LDC.64 R4, c[0x0][0x588] ;  /* 0x00016200ff047b82 */ /* 0x000ee20000000a00 */
[----:B------:R-:W-:Y:S01]  /*0030*/  ELECT P0, URZ, PT ;  /* 0x00000000003f782f */ /* 0x000fe20003800000 */
[----:B------:R-:W-:Y:S01]  /*0040*/  BSSY B0, `(.L_x_0) ;  /* 0x0000016000007945 */ /* 0x000fe20003800000 */
[----:B--2---:R-:W-:-:S02]  /*0050*/  SHF.R.U32.HI R2, RZ, 0x5, R18 ;  /* 0x00000005ff027819 */ /* 0x004fc40000011612 */
[----:B------:R-:W-:-:S03]  /*0060*/  SHF.R.U32.HI R6, RZ, 0x7, R18 ;  /* 0x00000007ff067819 */ /* 0x000fc60000011612 */
[----:B------:R-:W2:Y:S04]  /*0070*/  SHFL.IDX PT, R0, R2, RZ, 0x1f ;  /* 0x00001fff02007589 */ /* 0x000ea800000e0000 */
[----:B------:R4:W1:Y:S01]  /*0080*/  SHFL.IDX PT, R10, R6, RZ, 0x1f ;  /* 0x00001fff060a7589 */ /* 0x00086200000e0000 */
[----:B--2---:R-:W-:Y:S02]  /*0090*/  ISETP.NE.OR P0, PT, R0, RZ, !P0 ;  /* 0x000000ff0000720c */ /* 0x004fe40004705670 */
[----:B------:R-:W-:-:S11]  /*00a0*/  SHF.R.S32.HI R3, RZ, 0x1f, R0 ;  /* 0x0000001fff037819 */ /* 0x000fd60000011400 */
[----:B-1-34-:R-:W-:Y:S05]  /*00b0*/  @P0 BRA `(.L_x_1) ;  /* 0x0000000000380947 */ /* 0x01afea0003800000 */
[----:B------:R-:W-:Y:S02]  /*00c0*/  ULDC.64 UR4, c[0x0][0x198] ;  /* 0x0000660000047ab9 */ /* 0x000fe40000000a00 */
[----:B------:R-:W-:Y:S02]  /*00d0*/  UIADD3 UR6, UP0, UR4, 0xf0, URZ ;  /* 0x000000f004067890 */ /* 0x000fe4000ff1e03f */
[----:B------:R-:W-:Y:S02]  /*00e0*/  UIADD3 UR8, UP1, UR4, 0x1f0, URZ ;  /* 0x000001f004087890 */ /* 0x000fe4000ff3e03f */
[----:B------:R-:W-:Y:S02]  /*00f0*/  UIADD3 UR10, UP2, UR4, 0x3f0, URZ ;  /* 0x000003f0040a7890 */ /* 0x000fe4000ff5e03f */
[----:B------:R-:W-:Y:S02]  /*0100*/  UIADD3 UR4, UP3, UR4, 0x4f0, URZ ;  /* 0x000004f004047890 */ /* 0x000fe4000ff7e03f */
[----:B------:R-:W-:-:S02]  /*0110*/  UIADD3.X UR7, URZ, UR5, URZ, UP0, !UPT ;  /* 0x000000053f077290 */ /* 0x000fc400087fe43f */
[----:B------:R-:W-:Y:S02]  /*0120*/  UIADD3.X UR9, URZ, UR5, URZ, UP1, !UPT ;  /* 0x000000053f097290 */ /* 0x000fe40008ffe43f */
[----:B------:R-:W-:Y:S02]  /*0130*/  UIADD3.X UR11, URZ, UR5, URZ, UP2, !UPT ;  /* 0x000000053f0b7290 */ /* 0x000fe400097fe43f */
[----:B------:R-:W-:-:S03]  /*0140*/  UIADD3.X UR5, URZ, UR5, URZ, UP3, !UPT ;  /* 0x000000053f057290 */ /* 0x000fc60009ffe43f */
[----:B------:R1:W-:Y:S02]  /*0150*/  UTMACCTL.PF [UR6] ;  /* 0x00000000060079b9 */ /* 0x0003e40008040000 */
[----:B------:R1:W-:Y:S02]  /*0160*/  UTMACCTL.PF [UR8] ;  /* 0x00000000080079b9 */ /* 0x0003e40008040000 */
[----:B------:R1:W-:Y:S02]  /*0170*/  UTMACCTL.PF [UR10] ;  /* 0x000000000a0079b9 */ /* 0x0003e40008040000 */
[----:B------:R1:W-:Y:S02]  /*0180*/  UTMACCTL.PF [UR4] ;  /* 0x00000000040079b9 */ /* 0x0003e40008040000 */
[----:B-1----:R-:W-:Y:S01]  /*0190*/  NOP ;  /* 0x0000000000007918 */ /* 0x002fe20000000000 */
.L_x_1:
[----:B------:R-:W-:Y:S05]  /*01a0*/  BSYNC B0 ;  /* 0x0000000000007941 */ /* 0x000fea0003800000 */
.L_x_0:
[----:B------:R-:W-:Y:S01]  /*01b0*/  ULDC.64 UR4, c[0x0][0x590] ;  /* 0x0001640000047ab9 */ /* 0x000fe20000000a00 */
[----:B------:R-:W-:Y:S01]  /*01c0*/  LEA.HI R3, R3, R0, RZ, 0x2 ;  /* 0x0000000003037211 */ /* 0x000fe200078f10ff */
[----:B------:R-:W-:Y:S01]  /*01d0*/  ULDC.64 UR42, c[0x0][0x208] ;  /* 0x00008200002a7ab9 */ /* 0x000fe20000000a00 */
[----:B------:R-:W-:Y:S01]  /*01e0*/  ISETP.NE.U32.AND P1, PT, RZ, UR4, PT ;  /* 0x00000004ff007c0c */ /* 0x000fe2000bf25070 */
[----:B------:R-:W-:Y:S01]  /*01f0*/  IMAD.MOV.U32 R6, RZ, RZ, R4 ;  /* 0x000000ffff067224 */ /* 0x000fe200078e0004 */
[----:B------:R-:W-:Y:S01]  /*0200*/  LOP3.LUT R3, R3, 0xfffffffc, RZ, 0xc0, !PT ;  /* 0xfffffffc03037812 */ /* 0x000fe200078ec0ff */
[----:B------:R-:W-:Y:S01]  /*0210*/  IMAD.MOV.U32 R7, RZ, RZ, R5 ;  /* 0x000000ffff077224 */ /* 0x000fe200078e0005 */
[----:B------:R-:W-:Y:S02]  /*0220*/  ISETP.NE.AND.EX P2, PT, RZ, UR5, PT, P1 ;  /* 0x00000005ff007c0c */ /* 0x000fe4000bf45310 */
[----:B------:R-:W-:Y:S01]  /*0230*/  PRMT R8, RZ, 0x7610, R8 ;  /* 0x00007610ff087816 */ /* 0x000fe20000000008 */
[----:B------:R-:W-:-:S10]  /*0240*/  IMAD.IADD R0, R0, 0x1, -R3 ;  /* 0x0000000100007824 */ /* 0x000fd400078e0a03 */
[----:B------:R-:W-:Y:S05]  /*0250*/  @P2 BRA `(.L_x_2) ;  /* 0x0000000000302947 */ /* 0x000fea0003800000 */
[----:B------:R-:W-:Y:S02]  /*0260*/  ULDC.64 UR6, c[0x0][0x588] ;  /* 0x0001620000067ab9 */ /* 0x000fe40000000a00 */
[----:B------:R-:W-:-:S04]  /*0270*/  ISETP.NE.U32.AND P0, PT, RZ, UR6, PT ;  /* 0x00000006ff007c0c */ /* 0x000fc8000bf05070 */
[----:B------:R-:W-:-:S13]  /*0280*/  ISETP.NE.AND.EX P0, PT, RZ, UR7, PT, P0 ;  /* 0x00000007ff007c0c */ /* 0x000fda000bf05300 */
[----:B------:R-:W-:Y:S05]  /*0290*/  @!P0 BRA `(.L_x_3) ;  /* 0x0000000000108947 */ /* 0x000fea0003800000 */
[----:B------:R-:W2:Y:S01]  /*02a0*/  LDG.E R3, desc[UR42][R6.64] ;  /* 0x0000002a06037981 */ /* 0x000ea2000c1e1900 */
[----:B------:R-:W-:Y:S01]  /*02b0*/  IMAD.MOV.U32 R8, RZ, RZ, 0x1 ;  /* 0x00000001ff087424 */ /* 0x000fe200078e00ff */
[----:B--2---:R-:W-:Y:S01]  /*02c0*/  FSETP.NEU.AND P3, PT, R3, RZ, PT ;  /* 0x000000ff0300720b */ /* 0x004fe20003f6d000 */
[----:B------:R-:W-:-:S12]  /*02d0*/  BRA `(.L_x_2) ;  /* 0x0000000000107947 */ /* 0x000fd80003800000 */
.L_x_3:
[----:B------:R-:W-:Y:S01]  /*02e0*/  ULDC UR6, c[0x0][0x580] ;  /* 0x0001600000067ab9 */ /* 0x000fe20000000800 */
[----:B------:R-:W-:Y:S01]  /*02f0*/  IMAD.MOV.U32 R8, RZ, RZ, 0x1 ;  /* 0x00000001ff087424 */ /* 0x000fe200078e00ff */
[----:B------:R-:W-:Y:S02]  /*0300*/  FSETP.NEU.AND P3, PT, RZ, UR6, PT ;  /* 0x00000006ff007c0b */ /* 0x000fe4000bf6d000 */
[----:B------:R-:W-:-:S11]  /*0310*/  CS2R R6, SRZ ;  /* 0x0000000000067805 */ /* 0x000fd6000001ff00 */
.L_x_2:
[----:B------:R-:W-:Y:S01]  /*0320*/  ISETP.NE.U32.AND P0, PT, R6, RZ, PT ;  /* 0x000000ff0600720c */ /* 0x000fe20003f05070 */
[----:B------:R-:W-:Y:S01]  /*0330*/  IMAD.MOV.U32 R3, RZ, RZ, 0x1 ;  /* 0x00000001ff037424 */ /* 0x000fe200078e00ff */
[----:B------:R-:W-:Y:S02]  /*0340*/  ISETP.NE.AND.EX P1, PT, RZ, UR5, PT, P1 ;  /* 0x00000005ff007c0c */ /* 0x000fe4000bf25310 */
[----:B------:R-:W-:-:S13]  /*0350*/  ISETP.NE.AND.EX P0, PT, R7, RZ, PT, P0 ;  /* 0x000000ff0700720c */ /* 0x000fda0003f05300 */
[----:B------:R-:W-:Y:S05]  /*0360*/  @P0 BRA P1, `(.L_x_4) ;  /* 0x0000000000300947 */ /* 0x000fea0000800000 */
[----:B------:R-:W-:Y:S02]  /*0370*/  ISETP.NE.U32.AND P1, PT, RZ, UR4, PT ;  /* 0x00000004ff007c0c */ /* 0x000fe4000bf25070 */
[----:B------:R-:W-:Y:S02]  /*0380*/  ISETP.NE.U32.AND P0, PT, R6, RZ, PT ;  /* 0x000000ff0600720c */ /* 0x000fe40003f05070 */
[----:B------:R-:W-:Y:S02]  /*0390*/  ISETP.NE.AND.EX P1, PT, RZ, UR5, PT, P1 ;  /* 0x00000005ff007c0c */ /* 0x000fe4000bf25310 */
[----:B------:R-:W-:Y:S02]  /*03a0*/  PRMT R3, R8, 0x9910, RZ ;  /* 0x0000991008037816 */ /* 0x000fe400000000ff */
[----:B------:R-:W-:Y:S02]  /*03b0*/  ISETP.NE.AND.EX P0, PT, R7, RZ, PT, P0 ;  /* 0x000000ff0700720c */ /* 0x000fe40003f05300 */
[----:B------:R-:W-:-:S02]  /*03c0*/  ISETP.NE.AND P4, PT, R3, RZ, PT ;  /* 0x000000ff0300720c */ /* 0x000fc40003f85270 */
[----:B------:R-:W-:Y:S02]  /*03d0*/  SEL R6, RZ, 0xffffffff, P3 ;  /* 0xffffffffff067807 */ /* 0x000fe40001800000 */
[----:B------:R-:W-:-:S04]  /*03e0*/  SEL R3, RZ, 0xffffffff, P0 ;  /* 0xffffffffff037807 */ /* 0x000fc80000000000 */
[----:B------:R-:W-:-:S04]  /*03f0*/  @P1 SEL R6, R3, R6, !P4 ;  /* 0x0000000603061207 */ /* 0x000fc80006000000 */
[----:B------:R-:W-:-:S04]  /*0400*/  LOP3.LUT R6, R6, 0x1, RZ, 0xc0, !PT ;  /* 0x0000000106067812 */ /* 0x000fc800078ec0ff */
[----:B------:R-:W-:-:S04]  /*0410*/  ISETP.NE.U32.AND P0, PT, R6, 0x1, PT ;  /* 0x000000010600780c */ /* 0x000fc80003f05070 */
[----:B------:R-:W-:-:S09]  /*0420*/  SEL R3, RZ, 0x1, !P0 ;  /* 0x00000001ff037807 */ /* 0x000fd20004000000 */
.L_x_4:
[----:B------:R-:W1:Y:S02]  /*0430*/  SHFL.IDX PT, R7, R2, RZ, 0x1f ;  /* 0x00001fff02077589 */ /* 0x000e6400000e0000 */
[----:B-1----:R-:W-:-:S13]  /*0440*/  ISETP.NE.AND P0, PT, R7, RZ, PT ;  /* 0x000000ff0700720c */ /* 0x002fda0003f05270 */
[----:B------:R-:W-:Y:S05]  /*0450*/  @P0 BRA `(.L_x_5) ;  /* 0x0000000000580947 */ /* 0x000fea0003800000 */
[----:B------:R-:W1:Y:S01]  /*0460*/  S2UR UR8, SR_CgaCtaId ;  /* 0x00000000000879c3 */ /* 0x000e620000008800 */
[----:B------:R-:W-:Y:S01]  /*0470*/  UMOV UR4, 0x400 ;  /* 0x0000040000047882 */ /* 0x000fe20000000000 */
[----:B------:R-:W-:Y:S01]  /*0480*/  UMOV UR5, 0x1 ;  /* 0x0000000100057882 */ /* 0x000fe20000000000 */
[----:B------:R-:W-:Y:S01]  /*0490*/  UMOV UR6, 0x4 ;  /* 0x0000000400067882 */ /* 0x000fe20000000000 */
[----:B------:R-:W-:Y:S01]  /*04a0*/  ELECT P0, URZ, PT ;  /* 0x00000000003f782f */ /* 0x000fe20003800000 */
[----:B------:R-:W-:-:S04]  /*04b0*/  UIADD3 UR6, -UR6, 0x100000, URZ ;  /* 0x0010000006067890 */ /* 0x000fc8000fffe13f */
[----:B------:R-:W-:Y:S02]  /*04c0*/  USHF.L.U32 UR7, UR6, 0xb, URZ ;  /* 0x0000000b06077899 */ /* 0x000fe4000800063f */
[----:B------:R-:W-:Y:S02]  /*04d0*/  USHF.L.U32 UR6, UR6, 0x1, URZ ;  /* 0x0000000106067899 */ /* 0x000fe4000800063f */
[----:B-1----:R-:W-:Y:S02]  /*04e0*/  ULEA UR8, UR8, UR4, 0x18 ;  /* 0x0000000408087291 */ /* 0x002fe4000f8ec03f */
[----:B------:R-:W-:-:S04]  /*04f0*/  UIADD3 UR4, -UR5, 0x100000, URZ ;  /* 0x0010000005047890 */ /* 0x000fc8000fffe13f */
[----:B------:R-:W-:Y:S02]  /*0500*/  USHF.L.U32 UR5, UR4, 0xb, URZ ;  /* 0x0000000b04057899 */ /* 0x000fe4000800063f */
[----:B------:R-:W-:Y:S01]  /*0510*/  USHF.L.U32 UR4, UR4, 0x1, URZ ;  /* 0x0000000104047899 */ /* 0x000fe2000800063f */
[----:B------:R-:W1:Y:S11]  /*0520*/  FENCE.VIEW.ASYNC.S ;  /* 0x00000000000073c6 */ /* 0x000e760000000000 */
[----:B-1----:R1:W2:Y:S01]  /*0530*/  SYNCS.EXCH.64 URZ, [UR8], UR4 ;  /* 0x00000004083f75b2 */ /* 0x0022a20008000100 */
[----:B------:R1:W3:Y:S01]  /*0540*/  SYNCS.EXCH.64 URZ, [UR8+0x20], UR6 ;  /* 0x00002006083f75b2 */ /* 0x0002e20008000100 */
[----:B------:R1:W4:Y:S01]  /*0550*/  SYNCS.EXCH.64 URZ, [UR8+0x8], UR4 ;  /* 0x00000804083f75b2 */ /* 0x0003220008000100 */
[----:B------:R1:W1:Y:S01]  /*0560*/  SYNCS.EXCH.64 URZ, [UR8+0x28], UR6 ;  /* 0x00002806083f75b2 */ /* 0x0002620008000100 */
[----:B------:R1:W1:Y:S01]  /*0570*/  SYNCS.EXCH.64 URZ, [UR8+0x10], UR4 ;  /* 0x00001004083f75b2 */ /* 0x0002620008000100 */
[----:B------:R1:W1:Y:S01]  /*0580*/  SYNCS.EXCH.64 URZ, [UR8+0x30], UR6 ;  /* 0x00003006083f75b2 */ /* 0x0002620008000100 */
[----:B------:R1:W1:Y:S01]  /*0590*/  SYNCS.EXCH.64 URZ, [UR8+0x18], UR4 ;  /* 0x00001804083f75b2 */ /* 0x0002620008000100 */
[----:B------:R1:W1:Y:S01]  /*05a0*/  SYNCS.EXCH.64 URZ, [UR8+0x38], UR6 ;  /* 0x00003806083f75b2 */ /* 0x0002620008000100 */
[----:B------:R-:W-:Y:S01]  /*05b0*/  NOP ;  /* 0x0000000000007918 */ /* 0x000fe20000000000 */
.L_x_5:
[----:B------:R-:W5:Y:S01]  /*05c0*/  SHFL.IDX PT, R6, R2, RZ, 0x1f ;  /* 0x00001fff02067589 */ /* 0x000f6200000e0000 */
[----:B------:R-:W-:Y:S01]  /*05d0*/  NOP ;  /* 0x0000000000007918 */ /* 0x000fe20000000000 */
[----:B-----5:R-:W-:-:S13]  /*05e0*/  ISETP.NE.AND P0, PT, R6, RZ, PT ;  /* 0x000000ff0600720c */ /* 0x020fda0003f05270 */
[----:B------:R-:W-:Y:S05]  /*05f0*/  @P0 BRA `(.L_x_6) ;  /* 0x0000000000580947 */ /* 0x000fea0003800000 */
[----:B-1----:R-:W1:Y:S01]  /*0600*/  S2UR UR5, SR_CgaCtaId ;  /* 0x00000000000579c3 */ /* 0x002e620000008800 */
[----:B------:R-:W-:Y:S01]  /*0610*/  UMOV UR4, 0x400 ;  /* 0x0000040000047882 */ /* 0x000fe20000000000 */
[----:B------:R-:W-:Y:S01]  /*0620*/  UMOV UR6, 0x20 ;  /* 0x0000002000067882 */ /* 0x000fe20000000000 */
[----:B------:R-:W-:Y:S01]  /*0630*/  UMOV UR7, 0x100 ;  /* 0x0000010000077882 */ /* 0x000fe20000000000 */
[----:B------:R-:W-:Y:S01]  /*0640*/  ELECT P0, URZ, PT ;  /* 0x00000000003f782f */ /* 0x000fe20003800000 */
[----:B-1----:R-:W-:Y:S02]  /*0650*/  ULEA UR8, UR5, UR4, 0x18 ;  /* 0x0000000405087291 */ /* 0x002fe4000f8ec03f */
[----:B------:R-:W-:-:S04]  /*0660*/  UIADD3 UR4, -UR6, 0x100000, URZ ;  /* 0x0010000006047890 */ /* 0x000fc8000fffe13f */
[----:B------:R-:W-:Y:S02]  /*0670*/  USHF.L.U32 UR5, UR4, 0xb, URZ ;  /* 0x0000000b04057899 */ /* 0x000fe4000800063f */
[----:B------:R-:W-:Y:S02]  /*0680*/  USHF.L.U32 UR4, UR4, 0x1, URZ ;  /* 0x0000000104047899 */ /* 0x000fe4000800063f */
[----:B------:R-:W-:-:S04]  /*0690*/  UIADD3 UR6, -UR7, 0x100000, URZ ;  /* 0x0010000007067890 */ /* 0x000fc8000fffe13f */
[----:B------:R-:W-:Y:S02]  /*06a0*/  USHF.L.U32 UR7, UR6, 0xb, URZ ;  /* 0x0000000b06077899 */ /* 0x000fe4000800063f */
[----:B------:R-:W-:Y:S01]  /*06b0*/  USHF.L.U32 UR6, UR6, 0x1, URZ ;  /* 0x0000000106067899 */ /* 0x000fe2000800063f */
[----:B------:R-:W1:Y:S03]  /*06c0*/  FENCE.VIEW.ASYNC.S ;  /* 0x00000000000073c6 */ /* 0x000e660000000000 */
[----:B-1----:R1:W1:Y:S08]  /*06d0*/  SYNCS.EXCH.64 URZ, [UR8+0x40], UR4 ;  /* 0x00004004083f75b2 */ /* 0x0022700008000100 */
[----:B------:R1:W1:Y:S01]  /*06e0*/  SYNCS.EXCH.64 URZ, [UR8+0x60], UR6 ;  /* 0x00006006083f75b2 */ /* 0x0002620008000100 */
[----:B------:R1:W1:Y:S01]  /*06f0*/  SYNCS.EXCH.64 URZ, [UR8+0x48], UR4 ;  /* 0x00004804083f75b2 */ /* 0x0002620008000100 */
[----:B------:R1:W1:Y:S01]  /*0700*/  SYNCS.EXCH.64 URZ, [UR8+0x68], UR6 ;  /* 0x00006806083f75b2 */ /* 0x0002620008000100 */
[----:B------:R1:W1:Y:S01]  /*0710*/  SYNCS.EXCH.64 URZ, [UR8+0x50], UR4 ;  /* 0x00005004083f75b2 */ /* 0x0002620008000100 */
[----:B------:R1:W1:Y:S01]  /*0720*/  SYNCS.EXCH.64 URZ, [UR8+0x70], UR6 ;  /* 0x00007006083f75b2 */ /* 0x0002620008000100 */
[----:B------:R1:W1:Y:S01]  /*0730*/  SYNCS.EXCH.64 URZ, [UR8+0x58], UR4 ;  /* 0x00005804083f75b2 */ /* 0x0002620008000100 */
[----:B------:R1:W1:Y:S01]  /*0740*/  SYNCS.EXCH.64 URZ, [UR8+0x78], UR6 ;  /* 0x00007806083f75b2 */ /* 0x0002620008000100 */
[----:B------:R-:W-:Y:S01]  /*0750*/  NOP ;  /* 0x0000000000007918 */ /* 0x000fe20000000000 */
.L_x_6:
[----:B------:R-:W-:Y:S01]  /*0760*/  SHF.R.S32.HI R9, RZ, 0x1f, R18 ;  /* 0x0000001fff097819 */ /* 0x000fe20000011412 */
[----:B------:R-:W5:Y:S01]  /*0770*/  SHFL.IDX PT, R2, R2, RZ, 0x1f ;  /* 0x00001fff02027589 */ /* 0x000f6200000e0000 */
[----:B-1----:R-:W1:Y:S01]  /*0780*/  S2UR UR8, SR_CTAID.X ;  /* 0x00000000000879c3 */ /* 0x002e620000002500 */
[----:B------:R-:W-:Y:S02]  /*0790*/  ELECT P0, URZ, PT ;  /* 0x00000000003f782f */ /* 0x000fe40003800000 */
[----:B------:R-:W-:Y:S01]  /*07a0*/  LEA.HI R9, R9, R18, RZ, 0x7 ;  /* 0x0000001209097211 */ /* 0x000fe200078f38ff */
[----:B------:R-:W2:Y:S01]  /*07b0*/  S2R R6, SR_CTAID.Y ;  /* 0x0000000000067919 */ /* 0x000ea20000002600 */
[----:B------:R-:W-:Y:S01]  /*07c0*/  SHF.R.S32.HI R12, RZ, 0x1f, R7 ;  /* 0x0000001fff0c7819 */ /* 0x000fe20000011407 */
[----:B------:R-:W-:Y:S01]  /*07d0*/  ULDC UR4, c[0x0][0x150] ;  /* 0x0000540000047ab9 */ /* 0x000fe20000000800 */
[----:B------:R-:W-:Y:S01]  /*07e0*/  LOP3.LUT R9, R9, 0xffffff80, RZ, 0xc0, !PT ;  /* 0xffffff8009097812 */ /* 0x000fe200078ec0ff */
[----:B------:R-:W-:Y:S01]  /*07f0*/  IMAD.MOV.U32 R89, RZ, RZ, 0x1 ;  /* 0x00000001ff597424 */ /* 0x000fe200078e00ff */
[----:B------:R-:W-:Y:S01]  /*0800*/  LEA.HI R12, R12, R7, RZ, 0x2 ;  /* 0x000000070c0c7211 */ /* 0x000fe200078f10ff */
[----:B------:R-:W-:Y:S01]  /*0810*/  NOP ;  /* 0x0000000000007918 */ /* 0x000fe20000000000 */
[----:B------:R-:W-:Y:S01]  /*0820*/  ISETP.NE.AND P4, PT, R0, RZ, PT ;  /* 0x000000ff0000720c */ /* 0x000fe20003f85270 */
[----:B------:R-:W-:Y:S01]  /*0830*/  IMAD.IADD R11, R18, 0x1, -R9 ;  /* 0x00000001120b7824 */ /* 0x000fe200078e0a09 */
[----:B------:R-:W-:Y:S01]  /*0840*/  LOP3.LUT R12, R12, 0x3ffffffc, RZ, 0xc0, !PT ;  /* 0x3ffffffc0c0c7812 */ /* 0x000fe200078ec0ff */
[----:B------:R-:W-:Y:S01]  /*0850*/  UMOV UR37, 0x1 ;  /* 0x0000000100257882 */ /* 0x000fe20000000000 */
[----:B------:R-:W-:-:S02]  /*0860*/  ISETP.NE.AND P5, PT, R10, RZ, PT ;  /* 0x000000ff0a00720c */ /* 0x000fc40003fa5270 */
[----:B------:R-:W-:Y:S01]  /*0870*/  SHF.R.S32.HI R8, RZ, 0x1f, R11 ;  /* 0x0000001fff087819 */ /* 0x000fe2000001140b */
[----:B------:R-:W-:-:S03]  /*0880*/  IMAD.IADD R12, R7, 0x1, -R12 ;  /* 0x00000001070c7824 */ /* 0x000fc600078e0a0c */
[----:B------:R-:W-:Y:S02]  /*0890*/  LEA.HI R8, R8, R11, RZ, 0x3 ;  /* 0x0000000b08087211 */ /* 0x000fe400078f18ff */
[----:B-----5:R-:W-:Y:S02]  /*08a0*/  ISETP.NE.OR P0, PT, R2, RZ, !P0 ;  /* 0x000000ff0200720c */ /* 0x020fe40004705670 */
[----:B-1----:R-:W-:Y:S02]  /*08b0*/  I2FP.F32.U32 R13, UR8 ;  /* 0x00000008000d7c45 */ /* 0x002fe40008201000 */
[--C-:B------:R-:W-:Y:S02]  /*08c0*/  SHF.R.S32.HI R2, RZ, 0x3, R8.reuse ;  /* 0x00000003ff027819 */ /* 0x100fe40000011408 */
[----:B------:R-:W-:Y:S01]  /*08d0*/  SHF.R.S32.HI R9, RZ, 0x1f, R8 ;  /* 0x0000001fff097819 */ /* 0x000fe20000011408 */
[----:B------:R-:W-:Y:S01]  /*08e0*/  FMUL R13, R13, UR4 ;  /* 0x000000040d0d7c20 */ /* 0x000fe20008400000 */
[----:B------:R-:W1:Y:S01]  /*08f0*/  LDC R8, c[0x0][0x144] ;  /* 0x00005100ff087b82 */ /* 0x000e620000000800 */
[----:B------:R-:W-:Y:S01]  /*0900*/  ULDC UR4, c[0x0][0x154] ;  /* 0x0000550000047ab9 */ /* 0x000fe20000000800 */
[----:B------:R-:W-:-:S02]  /*0910*/  LEA.HI R9, R9, R2, RZ, 0x2 ;  /* 0x0000000209097211 */ /* 0x000fc400078f10ff */
[----:B--2---:R-:W-:Y:S01]  /*0920*/  I2FP.F32.U32 R14, R6 ;  /* 0x00000006000e7245 */ /* 0x004fe20000201000 */
[----:B------:R-:W2:Y:S01]  /*0930*/  F2I.U32.TRUNC.NTZ R13, R13 ;  /* 0x0000000d000d7305 */ /* 0x000ea2000020f000 */
[----:B------:R-:W-:Y:S01]  /*0940*/  LOP3.LUT R9, R9, 0xfffffffc, RZ, 0xc0, !PT ;  /* 0xfffffffc09097812 */ /* 0x000fe200078ec0ff */
[----:B------:R-:W-:Y:S01]  /*0950*/  VOTEU.ALL UP0, P0 ;  /* 0x00000000003f7886 */ /* 0x000fe20000000000 */
[----:B------:R-:W-:Y:S01]  /*0960*/  VOTEU.ALL UP1, P0 ;  /* 0x00000000003f7886 */ /* 0x000fe20000020000 */
[----:B------:R-:W-:Y:S01]  /*0970*/  FMUL R14, R14, UR4 ;  /* 0x000000040e0e7c20 */ /* 0x000fe20008400000 */
[----:B------:R-:W-:Y:S01]  /*0980*/  UMOV UR4, 0x20 ;  /* 0x0000002000047882 */ /* 0x000fe20000000000 */
[----:B------:R-:W-:Y:S01]  /*0990*/  IMAD.IADD R9, R2, 0x1, -R9 ;  /* 0x0000000102097824 */ /* 0x000fe200078e0a09 */
[----:B------:R-:W5:Y:S01]  /*09a0*/  @!UP0 S2UR UR7, SR_CgaCtaId ;  /* 0x00000000000789c3 */ /* 0x000f620000008800 */
[----:B------:R-:W-:Y:S01]  /*09b0*/  @!UP0 UMOV UR6, 0x400 ;  /* 0x0000040000068882 */ /* 0x000fe20000000000 */
[----:B------:R-:W-:-:S04]  /*09c0*/  @!UP0 UIADD3 UR4, -UR4, 0x100000, URZ ;  /* 0x0010000004048890 */ /* 0x000fc8000fffe13f */
[----:B------:R-:W-:Y:S02]  /*09d0*/  @!UP0 USHF.L.U32 UR5, UR4, 0xb, URZ ;  /* 0x0000000b04058899 */ /* 0x000fe4000800063f */
[----:B------:R-:W-:Y:S01]  /*09e0*/  @!UP0 USHF.L.U32 UR4, UR4, 0x1, URZ ;  /* 0x0000000104048899 */ /* 0x000fe2000800063f */
[----:B------:R-:W-:Y:S01]  /*09f0*/  IMAD R12, R12, 0x4, R9 ;  /* 0x000000040c0c7824 */ /* 0x000fe200078e0209 */
[----:B------:R-:W3:Y:S04]  /*0a00*/  F2I.U32.TRUNC.NTZ R14, R14 ;  /* 0x0000000e000e7305 */ /* 0x000ee8000020f000 */
[----:B------:R-:W-:Y:S01]  /*0a10*/  LEA.HI R2, R12, R12, RZ, 0x1 ;  /* 0x0000000c0c027211 */ /* 0x000fe200078f08ff */
[----:B--2---:R-:W-:Y:S01]  /*0a20*/  IMAD.MOV R15, RZ, RZ, -R13 ;  /* 0x000000ffff0f7224 */ /* 0x004fe200078e0a0d */
[----:B------:R-:W2:Y:S02]  /*0a30*/  LDC R9, c[0x0][0x148] ;  /* 0x00005200ff097b82 */ /* 0x000ea40000000800 */
[----:B------:R-:W-:Y:S01]  /*0a40*/  LOP3.LUT R13, R2, 0xfffffffe, RZ, 0xc0, !PT ;  /* 0xfffffffe020d7812 */ /* 0x000fe200078ec0ff */
[----:B-1----:R-:W-:-:S04]  /*0a50*/  IMAD R8, R8, R15, UR8 ;  /* 0x0000000808087e24 */ /* 0x002fc8000f8e020f */
[----:B------:R-:W-:Y:S01]  /*0a60*/  IMAD.IADD R13, R12, 0x1, -R13 ;  /* 0x000000010c0d7824 */ /* 0x000fe200078e0a0d */
[----:B------:R-:W1:Y:S01]  /*0a70*/  LDC R15, c[0x0][0x140] ;  /* 0x00005000ff0f7b82 */ /* 0x000e620000000800 */
[----:B---3--:R-:W-:-:S03]  /*0a80*/  IMAD.MOV R24, RZ, RZ, -R14 ;  /* 0x000000ffff187224 */ /* 0x008fc600078e0a0e */
[----:B------:R-:W-:Y:S01]  /*0a90*/  ISETP.NE.AND P1, PT, R13, R8, PT ;  /* 0x000000080d00720c */ /* 0x000fe20003f25270 */
[C---:B------:R-:W-:Y:S01]  /*0aa0*/  IMAD.SHL.U32 R13, R12.reuse, 0x4, RZ ;  /* 0x000000040c0d7824 */ /* 0x040fe200078e00ff */
[----:B-----5:R-:W-:Y:S01]  /*0ab0*/  @!UP0 ULEA UR6, UR7, UR6, 0x18 ;  /* 0x0000000607068291 */ /* 0x020fe2000f8ec03f */
[----:B------:R-:W-:Y:S01]  /*0ac0*/  VOTEU.ALL UP0, P0 ;  /* 0x00000000003f7886 */ /* 0x000fe20000000000 */
[----:B------:R-:W-:Y:S02]  /*0ad0*/  LOP3.LUT P0, RZ, R11, 0x7, RZ, 0xc0, !PT ;  /* 0x000000070bff7812 */ /* 0x000fe4000780c0ff */
[----:B------:R-:W-:Y:S01]  /*0ae0*/  LOP3.LUT R88, R12, 0xc, R13, 0x78, !PT ;  /* 0x0000000c0c587812 */ /* 0x000fe200078e780d */
[----:B------:R-:W-:-:S03]  /*0af0*/  VIADD R12, R10, 0xffffffff ;  /* 0xffffffff0a0c7836 */ /* 0x000fc60000000000 */
[C---:B------:R-:W-:Y:S01]  /*0b00*/  ISETP.LT.U32.AND P0, PT, R88.reuse, 0x2, !P0 ;  /* 0x000000025800780c */ /* 0x040fe20004701070 */
[----:B--2---:R-:W-:Y:S02]  /*0b10*/  IMAD R13, R9, R24, R6 ;  /* 0x00000018090d7224 */ /* 0x004fe400078e0206 */
[----:B------:R-:W-:Y:S01]  /*0b20*/  @P1 LEA.HI R2, R88, R88, RZ, 0x1 ;  /* 0x0000005858021211 */ /* 0x000fe200078f08ff */
[----:B------:R-:W2:Y:S02]  /*0b30*/  FENCE.VIEW.ASYNC.S ;  /* 0x00000000000073c6 */ /* 0x000ea40000000000 */
[----:B--2---:R2:W3:Y:S01]  /*0b40*/  @!UP0 SYNCS.EXCH.64 URZ, [UR6+0x80], UR4 ;  /* 0x00008004063f85b2 */ /* 0x0044e20008000100 */
[----:B------:R-:W-:Y:S02]  /*0b50*/  @P1 SHF.R.S32.HI R2, RZ, 0x1, R2 ;  /* 0x00000001ff021819 */ /* 0x000fe40000011402 */
[----:B-1----:R-:W-:Y:S02]  /*0b60*/  ISETP.EQ.U32.AND P3, PT, R15, 0x1, PT ;  /* 0x000000010f00780c */ /* 0x002fe40003f62070 */
[----:B------:R-:W-:-:S02]  /*0b70*/  @P1 ISETP.NE.AND P6, PT, R2, R13, PT ;  /* 0x0000000d0200120c */ /* 0x000fc40003fc5270 */
[----:B------:R-:W-:Y:S02]  /*0b80*/  SEL R2, RZ, 0x1, !P0 ;  /* 0x00000001ff027807 */ /* 0x000fe40004000000 */
[----:B------:R-:W-:Y:S02]  /*0b90*/  @P1 SEL R89, RZ, 0x1, P6 ;  /* 0x00000001ff591807 */ /* 0x000fe40003000000 */
[C---:B------:R-:W-:Y:S02]  /*0ba0*/  ISETP.EQ.OR P1, PT, R0.reuse, 0x3, !P4 ;  /* 0x000000030000780c */ /* 0x040fe40006722670 */
[----:B------:R-:W-:Y:S01]  /*0bb0*/  ISETP.EQ.AND P6, PT, R0, 0x2, !P5 ;  /* 0x000000020000780c */ /* 0x000fe20006fc2270 */
[----:B------:R2:W1:Y:S01]  /*0bc0*/  @!UP1 SYNCS.EXCH.64 URZ, [UR6+0x88], UR4 ;  /* 0x00008804063f95b2 */ /* 0x0004620008000100 */
[----:B------:R-:W-:Y:S01]  /*0bd0*/  ISETP.EQ.AND P1, PT, R10, RZ, P1 ;  /* 0x000000ff0a00720c */ /* 0x000fe20000f22270 */
[----:B------:R-:W-:Y:S01]  /*0be0*/  NOP ;  /* 0x0000000000007918 */ /* 0x000fe20000000000 */
[----:B------:R-:W-:-:S02]  /*0bf0*/  ISETP.GE.U32.AND P0, PT, R12, 0x2, PT ;  /* 0x000000020c00780c */ /* 0x000fc40003f06070 */
[----:B------:R-:W-:Y:S02]  /*0c00*/  SEL R19, RZ, 0x1, !P6 ;  /* 0x00000001ff137807 */ /* 0x000fe40007000000 */
[----:B------:R-:W-:Y:S02]  /*0c10*/  SEL R22, RZ, 0x1, !P1 ;  /* 0x00000001ff167807 */ /* 0x000fe40004800000 */
[----:B------:R-:W-:Y:S02]  /*0c20*/  LOP3.LUT R89, R89, R2, RZ, 0xc0, !PT ;  /* 0x0000000259597212 */ /* 0x000fe400078ec0ff */
[----:B------:R-:W-:Y:S02]  /*0c30*/  SEL R19, R19, 0x2, P0 ;  /* 0x0000000213137807 */ /* 0x000fe40000000000 */
[----:B------:R-:W-:Y:S01]  /*0c40*/  SEL R22, R22, 0x2, P0 ;  /* 0x0000000216167807 */ /* 0x000fe20000000000 */
[----:B--23--:R-:W-:Y:S06]  /*0c50*/  @!P3 BRA `(.L_x_7) ;  /* 0x000000000008b947 */ /* 0x00cfec0003800000 */
[----:B-1--4-:R-:W-:Y:S01]  /*0c60*/  UCGABAR_ARV ;  /* 0x00000000000079c7 */ /* 0x012fe20008000000 */
[----:B------:R-:W-:Y:S05]  /*0c70*/  BRA `(.L_x_8) ;  /* 0x0000000000047947 */ /* 0x000fea0003800000 */
.L_x_7:
[----:B-1--4-:R-:W-:Y:S01]  /*0c80*/  NOP ;  /* 0x0000000000007918 */ /* 0x012fe20000000000 */
.L_x_8:
[----:B------:R-:W1:Y:S01]  /*0c90*/  LDC R2, c[0x0][0x904] ;  /* 0x00024100ff027b82 */ /* 0x000e620000000800 */
[----:B------:R-:W-:Y:S02]  /*0ca0*/  IMAD.U32 R10, RZ, RZ, UR8 ;  /* 0x00000008ff0a7e24 */ /* 0x000fe4000f8e00ff */
[----:B------:R-:W-:Y:S01]  /*0cb0*/  IMAD.MOV.U32 R11, RZ, RZ, RZ ;  /* 0x000000ffff0b7224 */ /* 0x000fe200078e00ff */
[----:B-1----:R-:W-:-:S04]  /*0cc0*/  ISETP.NE.AND P1, PT, R2, 0x1, PT ;  /* 0x000000010200780c */ /* 0x002fc80003f25270 */
[----:B------:R-:W-:-:S09]  /*0cd0*/  P2R R7, PR, RZ, 0x2 ;  /* 0x00000002ff077803 */ /* 0x000fd20000000000 */
[----:B------:R-:W1:Y:S01]  /*0ce0*/  @P1 LDC R17, c[0x0][0x10] ;  /* 0x00000400ff111b82 */ /* 0x000e620000000800 */
[----:B------:R-:W-:Y:S02]  /*0cf0*/  @P1 IMAD.MOV.U32 R7, RZ, RZ, RZ ;  /* 0x000000ffff071224 */ /* 0x000fe400078e00ff */
[----:B------:R-:W-:-:S05]  /*0d00*/  @P1 IMAD.MOV.U32 R15, RZ, RZ, RZ ;  /* 0x000000ffff0f1224 */ /* 0x000fca00078e00ff */
[----:B------:R-:W2:Y:S01]  /*0d10*/  @!P1 LDC R13, c[0x0][0xc] ;  /* 0x00000300ff0d9b82 */ /* 0x000ea20000000800 */
[----:B------:R-:W-:Y:S01]  /*0d20*/  ULDC UR4, c[0x0][0xc] ;  /* 0x0000030000047ab9 */ /* 0x000fe20000000800 */
[----:B------:R-:W-:Y:S01]  /*0d30*/  ULDC UR5, c[0x0][0x10] ;  /* 0x0000040000057ab9 */ /* 0x000fe20000000800 */
[----:B------:R-:W-:Y:S01]  /*0d40*/  ULDC UR6, c[0x0][0x14] ;  /* 0x0000050000067ab9 */ /* 0x000fe20000000800 */
[----:B------:R-:W-:-:S04]  /*0d50*/  UIMAD.WIDE.U32 UR4, UR4, UR5, URZ ;  /* 0x00000005040472a5 */ /* 0x000fc8000f8e003f */
[----:B------:R-:W-:Y:S02]  /*0d60*/  UIMAD.WIDE.U32 UR40, UR4, UR6, URZ ;  /* 0x00000006042872a5 */ /* 0x000fe4000f8e003f */
[----:B------:R-:W-:-:S04]  /*0d70*/  UIMAD UR38, UR5, UR6, URZ ;  /* 0x00000006052672a4 */ /* 0x000fc8000f8e023f */
[----:B------:R-:W-:Y:S01]  /*0d80*/  UIADD3 UR38, UR41, UR38, URZ ;  /* 0x0000002629267290 */ /* 0x000fe2000fffe03f */
[----:B-1----:R-:W-:-:S04]  /*0d90*/  @P1 IMAD.WIDE.U32 R16, R17, UR8, R6 ;  /* 0x0000000811101c25 */ /* 0x002fc8000f8e0006 */
[----:B------:R-:W-:Y:S02]  /*0da0*/  @P1 IMAD.IADD R17, R17, 0x1, R15 ;  /* 0x0000000111111824 */ /* 0x000fe400078e020f */
[----:B--2---:R-:W-:-:S04]  /*0db0*/  @!P1 IMAD.WIDE.U32 R10, R6, R13, R10 ;  /* 0x0000000d060a9225 */ /* 0x004fc800078e000a */
[----:B------:R-:W-:Y:S02]  /*0dc0*/  @!P1 IMAD.MOV.U32 R16, RZ, RZ, R10 ;  /* 0x000000ffff109224 */ /* 0x000fe400078e000a */
[----:B------:R-:W-:Y:S01]  /*0dd0*/  @!P1 IMAD.MOV.U32 R17, RZ, RZ, R11 ;  /* 0x000000ffff119224 */ /* 0x000fe200078e000b */
[----:B------:R-:W-:Y:S06]  /*0de0*/  @!P3 BRA `(.L_x_9) ;  /* 0x00000000000cb947 */ /* 0x000fec0003800000 */
[----:B------:R-:W-:Y:S01]  /*0df0*/  UCGABAR_WAIT ;  /* 0x0000000000007dc7 */ /* 0x000fe20008000000 */
[----:B------:R-:W-:Y:S01]  /*0e00*/  CCTL.IVALL ;  /* 0x00000000ff00798f */ /* 0x000fe20002000000 */
[----:B------:R-:W-:Y:S05]  /*0e10*/  BRA `(.L_x_10) ;  /* 0x0000000000047947 */ /* 0x000fea0003800000 */
.L_x_9:
[----:B------:R-:W-:Y:S06]  /*0e20*/  BAR.SYNC.DEFER_BLOCKING 0x0 ;  /* 0x0000000000007b1d */ /* 0x000fec0000010000 */
.L_x_10:
[----:B------:R-:W1:Y:S01]  /*0e30*/  S2UR UR36, SR_CgaCtaId ;  /* 0x00000000002479c3 */ /* 0x000e620000008800 */
[----:B------:R-:W-:Y:S04]  /*0e40*/  BSSY B6, `(.L_x_11) ;  /* 0x00006d4000067945 */ /* 0x000fe80003800000 */
[----:B------:R-:W-:Y:S05]  /*0e50*/  @!P5 BRA `(.L_x_12) ;  /* 0x00000044005cd947 */ /* 0x000fea0003800000 */
[----:B------:R-:W-:-:S13]  /*0e60*/  ISETP.GT.U32.AND P0, PT, R12, 0x1, PT ;  /* 0x000000010c00780c */ /* 0x000fda0003f04070 */
[----:B------:R-:W-:Y:S05]  /*0e70*/  @P0 BRA `(.L_x_13) ;  /* 0x0000006c00400947 */ /* 0x000fea0003800000 */
[----:B------:R-:W-:Y:S01]  /*0e80*/  ULDC.64 UR4, c[0x0][0x8f8] ;  /* 0x00023e0000047ab9 */ /* 0x000fe20000000a00 */
[----:B------:R-:W-:Y:S01]  /*0e90*/  UMOV UR47, 0xffffffff ;  /* 0xffffffff002f7882 */ /* 0x000fe20000000000 */
[----:B------:R-:W-:Y:S01]  /*0ea0*/  ISETP.GE.U32.AND P0, PT, R16, UR4, PT ;  /* 0x0000000410007c0c */ /* 0x000fe2000bf06070 */
[----:B------:R-:W-:Y:S01]  /*0eb0*/  IMAD.MOV.U32 R23, RZ, RZ, -0x1 ;  /* 0xffffffffff177424 */ /* 0x000fe200078e00ff */
[----:B------:R-:W-:Y:S01]  /*0ec0*/  PRMT R90, RZ, 0x7610, R90 ;  /* 0x00007610ff5a7816 */ /* 0x000fe2000000005a */
[----:B------:R-:W-:Y:S01]  /*0ed0*/  IMAD.MOV.U32 R94, RZ, RZ, -0x1 ;  /* 0xffffffffff5e7424 */ /* 0x000fe200078e00ff */
[----:B------:R-:W-:Y:S02]  /*0ee0*/  ISETP.GE.U32.AND.EX P0, PT, R17, UR5, PT, P0 ;  /* 0x0000000511007c0c */ /* 0x000fe4000bf06100 */
[----:B------:R-:W-:-:S11]  /*0ef0*/  PRMT R0, RZ, 0x7610, R0 ;  /* 0x00007610ff007816 */ /* 0x000fd60000000000 */
[----:B------:R-:W-:Y:S05]  /*0f00*/  @P0 BRA `(.L_x_14) ;  /* 0x0000000400240947 */ /* 0x000fea0003800000 */
[----:B------:R-:W2:Y:S01]  /*0f10*/  LDC.64 R20, c[0x0][0x8d0] ;  /* 0x00023400ff147b82 */ /* 0x000ea20000000a00 */
[----:B------:R-:W-:Y:S02]  /*0f20*/  IMAD.MOV.U32 R4, RZ, RZ, R16 ;  /* 0x000000ffff047224 */ /* 0x000fe400078e0010 */
[----:B------:R-:W-:-:S05]  /*0f30*/  IMAD.MOV.U32 R5, RZ, RZ, R17 ;  /* 0x000000ffff057224 */ /* 0x000fca00078e0011 */
[----:B------:R-:W3:Y:S08]  /*0f40*/  LDC R0, c[0x0][0x8d8] ;  /* 0x00023600ff007b82 */ /* 0x000ef00000000800 */
[----:B------:R-:W4:Y:S01]  /*0f50*/  LDC.64 R26, c[0x0][0x8c8] ;  /* 0x00023200ff1a7b82 */ /* 0x000f220000000a00 */
[----:B--2---:R-:W-:-:S04]  /*0f60*/  ISETP.NE.U32.AND P0, PT, R20, RZ, PT ;  /* 0x000000ff1400720c */ /* 0x004fc80003f05070 */
[----:B------:R-:W-:-:S13]  /*0f70*/  ISETP.NE.AND.EX P0, PT, R21, RZ, PT, P0 ;  /* 0x000000ff1500720c */ /* 0x000fda0003f05300 */
[----:B---34-:R-:W-:Y:S05]  /*0f80*/  @!P0 BRA `(.L_x_15) ;  /* 0x0000000000288947 */ /* 0x018fea0003800000 */
[----:B------:R-:W2:Y:S02]  /*0f90*/  LDC R3, c[0x0][0x8dc] ;  /* 0x00023700ff037b82 */ /* 0x000ea40000000800 */
[----:B--2---:R-:W-:-:S05]  /*0fa0*/  IADD3 R3, P0, R16, R3, RZ ;  /* 0x0000000310037210 */ /* 0x004fca0007f1e0ff */
[----:B------:R-:W-:-:S04]  /*0fb0*/  IMAD.X R15, RZ, RZ, R17, P0 ;  /* 0x000000ffff0f7224 */ /* 0x000fc800000e0611 */
[----:B------:R-:W-:-:S04]  /*0fc0*/  IMAD.WIDE.U32 R4, R15, R20, RZ ;  /* 0x000000140f047225 */ /* 0x000fc800078e00ff */
[----:B------:R-:W-:-:S04]  /*0fd0*/  IMAD.WIDE.U32 R10, P0, R3, R21, R4 ;  /* 0x00000015030a7225 */ /* 0x000fc80007800004 */
[----:B------:R-:W-:-:S04]  /*0fe0*/  IMAD.WIDE.U32 R4, R3, R20, RZ ;  /* 0x0000001403047225 */ /* 0x000fc800078e00ff */
[----:B------:R-:W-:Y:S01]  /*0ff0*/  IMAD.X R13, RZ, RZ, RZ, P0 ;  /* 0x000000ffff0d7224 */ /* 0x000fe200000e06ff */
[----:B------:R-:W-:Y:S01]  /*1000*/  IADD3 RZ, P0, R5, R10, RZ ;  /* 0x0000000a05ff7210 */ /* 0x000fe20007f1e0ff */
[----:B------:R-:W-:-:S04]  /*1010*/  IMAD.MOV.U32 R12, RZ, RZ, R11 ;  /* 0x000000ffff0c7224 */ /* 0x000fc800078e000b */
[----:B------:R-:W-:-:S08]  /*1020*/  IMAD.WIDE.U32.X R4, R15, R21, R12, P0 ;  /* 0x000000150f047225 */ /* 0x000fd000000e040c */
.L_x_15:
[----:B------:R-:W2:Y:S01]  /*1030*/  LDC.64 R14, c[0x0][0x8e8] ;  /* 0x00023a00ff0e7b82 */ /* 0x000ea20000000a00 */
[-CC-:B------:R-:W-:Y:S01]  /*1040*/  SHF.R.U64 R28, R4, R0.reuse, R5.reuse ;  /* 0x00000000041c7219 */ /* 0x180fe20000001205 */
[----:B------:R-:W-:Y:S01]  /*1050*/  ULDC UR4, c[0x0][0x900] ;  /* 0x0002400000047ab9 */ /* 0x000fe20000000800 */
[----:B------:R-:W-:Y:S02]  /*1060*/  SHF.R.U32.HI R0, RZ, R0, R5 ;  /* 0x00000000ff007219 */ /* 0x000fe40000011605 */
[----:B------:R-:W-:-:S03]  /*1070*/  IADD3 R3, P0, RZ, -R28, RZ ;  /* 0x8000001cff037210 */ /* 0x000fc60007f1e0ff */
[----:B------:R-:W3:Y:S02]  /*1080*/  LDC R10, c[0x0][0x8c0] ;  /* 0x00023000ff0a7b82 */ /* 0x000ee40000000800 */
[----:B------:R-:W-:-:S04]  /*1090*/  IMAD.X R5, RZ, RZ, ~R0, P0 ;  /* 0x000000ffff057224 */ /* 0x000fc800000e0e00 */
[-C--:B------:R-:W-:Y:S02]  /*10a0*/  IMAD R0, R5, R26.reuse, RZ ;  /* 0x0000001a05007224 */ /* 0x080fe400078e02ff */
[----:B------:R-:W4:Y:S01]  /*10b0*/  LDC R7, c[0x0][0x8b0] ;  /* 0x00022c00ff077b82 */ /* 0x000f220000000800 */
[----:B------:R-:W-:-:S04]  /*10c0*/  IMAD.WIDE.U32 R4, R3, R26, R16 ;  /* 0x0000001a03047225 */ /* 0x000fc800078e0010 */
[----:B------:R-:W-:Y:S02]  /*10d0*/  IMAD R3, R3, R27, R0 ;  /* 0x0000001b03037224 */ /* 0x000fe400078e0200 */
[----:B------:R-:W-:Y:S01]  /*10e0*/  IMAD R27, R9, R24, R6 ;  /* 0x00000018091b7224 */ /* 0x000fe200078e0206 */
[----:B------:R-:W1:Y:S01]  /*10f0*/  LDC R23, c[0x0][0x8a8] ;  /* 0x00022a00ff177b82 */ /* 0x000e620000000800 */
[----:B------:R-:W-:Y:S01]  /*1100*/  IMAD.IADD R3, R5, 0x1, R3 ;  /* 0x0000000105037824 */ /* 0x000fe200078e0203 */
[----:B--2---:R-:W-:-:S04]  /*1110*/  ISETP.NE.U32.AND P0, PT, R14, RZ, PT ;  /* 0x000000ff0e00720c */ /* 0x004fc80003f05070 */
[----:B------:R-:W-:Y:S02]  /*1120*/  ISETP.NE.AND.EX P0, PT, R15, RZ, PT, P0 ;  /* 0x000000ff0f00720c */ /* 0x000fe40003f05300 */
[----:B------:R-:W2:Y:S01]  /*1130*/  LDC R12, c[0x0][0x8f0] ;  /* 0x00023c00ff0c7b82 */ /* 0x000ea20000000800 */
[-CC-:B---3--:R-:W-:Y:S02]  /*1140*/  SHF.R.U64 R13, R4, R10.reuse, R3.reuse ;  /* 0x0000000a040d7219 */ /* 0x188fe40000001203 */
[----:B------:R-:W-:-:S05]  /*1150*/  SHF.R.U32.HI R0, RZ, R10, R3 ;  /* 0x0000000aff007219 */ /* 0x000fca0000011603 */
[----:B------:R-:W3:Y:S01]  /*1160*/  LDC R20, c[0x0][0x8e0] ;  /* 0x00023800ff147b82 */ /* 0x000ee20000000800 */
[-CC-:B----4-:R-:W-:Y:S02]  /*1170*/  SHF.R.U64 R25, R13, R7.reuse, R0.reuse ;  /* 0x000000070d197219 */ /* 0x190fe40000001200 */
[----:B------:R-:W-:Y:S01]  /*1180*/  SHF.R.U32.HI R3, RZ, R7, R0 ;  /* 0x00000007ff037219 */ /* 0x000fe20000011600 */
[----:B------:R-:W-:-:S03]  /*1190*/  IMAD.MOV.U32 R0, RZ, RZ, -0x1 ;  /* 0xffffffffff007424 */ /* 0x000fc600078e00ff */
[--C-:B------:R-:W-:Y:S01]  /*11a0*/  SHF.R.U64 R26, R25, UR4, R3.reuse ;  /* 0x00000004191a7c19 */ /* 0x100fe20008001203 */
[----:B------:R-:W4:Y:S01]  /*11b0*/  LDC R21, c[0x0][0x8b8] ;  /* 0x00022e00ff157b82 */ /* 0x000f220000000800 */
[----:B------:R-:W-:Y:S02]  /*11c0*/  SHF.L.U32 R0, R0, UR4, RZ ;  /* 0x0000000400007c19 */ /* 0x000fe400080006ff */
[----:B------:R-:W-:Y:S01]  /*11d0*/  SHF.R.U32.HI R5, RZ, UR4, R3 ;  /* 0x00000004ff057c19 */ /* 0x000fe20008011603 */
[----:B------:R-:W-:Y:S01]  /*11e0*/  IMAD.MOV.U32 R4, RZ, RZ, R26 ;  /* 0x000000ffff047224 */ /* 0x000fe200078e001a */
[----:B------:R-:W-:Y:S01]  /*11f0*/  LOP3.LUT R0, RZ, R0, RZ, 0x33, !PT ;  /* 0x00000000ff007212 */ /* 0x000fe200078e33ff */
[----:B-1----:R-:W-:Y:S06]  /*1200*/  @!P0 BRA `(.L_x_16) ;  /* 0x0000000000288947 */ /* 0x002fec0003800000 */
[----:B------:R-:W1:Y:S02]  /*1210*/  LDC R3, c[0x0][0x8f4] ;  /* 0x00023d00ff037b82 */ /* 0x000e640000000800 */
[----:B-1----:R-:W-:-:S05]  /*1220*/  IADD3 R3, P0, R26, R3, RZ ;  /* 0x000000031a037210 */ /* 0x002fca0007f1e0ff */
        /* <DEDUP_REMOVED lines=8> */
.L_x_16:
[----:B--2---:R-:W-:Y:S01]  /*12b0*/  SHF.R.U64 R3, R4, R12, R5 ;  /* 0x0000000c04037219 */ /* 0x004fe20000001205 */
[----:B------:R-:W-:Y:S01]  /*12c0*/  USHF.L.U32 UR4, UR37, UR4, URZ ;  /* 0x0000000425047299 */ /* 0x000fe2000800063f */
[----:B------:R-:W-:Y:S01]  /*12d0*/  LOP3.LUT R0, R25, R0, RZ, 0xc0, !PT ;  /* 0x0000000019007212 */ /* 0x000fe200078ec0ff */
[----:B------:R-:W-:Y:S01]  /*12e0*/  VIADD R4, R23, 0xffffffff ;  /* 0xffffffff17047836 */ /* 0x000fe20000000000 */
[----:B------:R-:W-:Y:S01]  /*12f0*/  SEL R8, R8, R27, !P1 ;  /* 0x0000001b08087207 */ /* 0x000fe20004800000 */
[----:B------:R-:W-:Y:S01]  /*1300*/  IMAD.MOV R5, RZ, RZ, -R3 ;  /* 0x000000ffff057224 */ /* 0x000fe200078e0a03 */
[----:B------:R-:W-:Y:S01]  /*1310*/  R2UR UR47, R28 ;  /* 0x000000001c2f72ca */ /* 0x000fe200000e0000 */
[----:B------:R-:W-:Y:S01]  /*1320*/  IMAD R3, R3, UR4, R0 ;  /* 0x0000000403037c24 */ /* 0x000fe2000f8e0200 */
[----:B------:R-:W-:Y:S01]  /*1330*/  LOP3.LUT R4, R13, R4, RZ, 0xc0, !PT ;  /* 0x000000040d047212 */ /* 0x000fe200078ec0ff */
[----:B---3--:R-:W-:Y:S02]  /*1340*/  IMAD R0, R5, R20, R26 ;  /* 0x0000001405007224 */ /* 0x008fe400078e021a */
[----:B----4-:R-:W-:-:S02]  /*1350*/  IMAD R8, R3, R21, R8 ;  /* 0x0000001503087224 */ /* 0x010fc400078e0208 */
[----:B------:R-:W-:Y:S02]  /*1360*/  IMAD R23, R0, R23, R4 ;  /* 0x0000001700177224 */ /* 0x000fe400078e0204 */
[----:B------:R-:W-:-:S03]  /*1370*/  IMAD.MOV.U32 R0, RZ, RZ, 0x1 ;  /* 0x00000001ff007424 */ /* 0x000fc600078e00ff */
[----:B------:R-:W-:Y:S02]  /*1380*/  SEL R94, R23, R8, !P1 ;  /* 0x00000008175e7207 */ /* 0x000fe40004800000 */
[----:B------:R-:W-:-:S07]  /*1390*/  SEL R23, R8, R23, !P1 ;  /* 0x0000001708177207 */ /* 0x000fce0004800000 */
.L_x_14:
[----:B------:R-:W-:-:S08]  /*13a0*/  NOP ;  /* 0x0000000000007918 */ /* 0x000fd00000000000 */
[----:B------:R-:W2:Y:S02]  /*13b0*/  USETMAXREG.TRY_ALLOC.CTAPOOL UP0, 0xe8 ;  /* 0x000000e8000079c8 */ /* 0x000ea40008000600 */
[----:B--2---:R-:W-:-:S13]  /*13c0*/  PLOP3.LUT P0, PT, PT, PT, UP0, 0x80, 0x0 ;  /* 0x000000000000781c */ /* 0x004fda0003f0f008 */
[----:B------:R-:W-:Y:S05]  /*13d0*/  @!P0 BRA `(.L_x_14) ;  /* 0xfffffffc00f08947 */ /* 0x000fea000383ffff */
[----:B------:R-:W-:Y:S02]  /*13e0*/  ULDC.64 UR4, c[0x0][0x590] ;  /* 0x0001640000047ab9 */ /* 0x000fe40000000a00 */
[----:B------:R-:W-:Y:S02]  /*13f0*/  IMAD.U32 R106, RZ, RZ, UR4 ;  /* 0x00000004ff6a7e24 */ /* 0x000fe4000f8e00ff */
[----:B------:R-:W-:-:S03]  /*1400*/  IMAD.U32 R108, RZ, RZ, UR5 ;  /* 0x00000005ff6c7e24 */ /* 0x000fc6000f8e00ff */
[----:B------:R-:W-:-:S04]  /*1410*/  ISETP.NE.U32.AND P1, PT, R106, RZ, PT ;  /* 0x000000ff6a00720c */ /* 0x000fc80003f25070 */
[----:B------:R-:W-:-:S13]  /*1420*/  ISETP.NE.AND.EX P0, PT, R108, RZ, PT, P1 ;  /* 0x000000ff6c00720c */ /* 0x000fda0003f05310 */
[----:B------:R-:W-:Y:S05]  /*1430*/  @P0 BRA `(.L_x_17) ;  /* 0x00000000002c0947 */ /* 0x000fea0003800000 */
[----:B------:R-:W-:Y:S02]  /*1440*/  ULDC.64 UR4, c[0x0][0x588] ;  /* 0x0001620000047ab9 */ /* 0x000fe40000000a00 */
[----:B------:R-:W-:-:S04]  /*1450*/  ISETP.NE.U32.AND P0, PT, RZ, UR4, PT ;  /* 0x00000004ff007c0c */ /* 0x000fc8000bf05070 */
[----:B------:R-:W-:-:S13]  /*1460*/  ISETP.NE.AND.EX P0, PT, RZ, UR5, PT, P0 ;  /* 0x00000005ff007c0c */ /* 0x000fda000bf05300 */
[----:B------:R-:W-:Y:S05]  /*1470*/  @!P0 BRA `(.L_x_18) ;  /* 0x0000000000108947 */ /* 0x000fea0003800000 */
[----:B------:R-:W2:Y:S02]  /*1480*/  LDC.64 R92, c[0x0][0x588] ;  /* 0x00016200ff5c7b82 */ /* 0x000ea40000000a00 */
[----:B--2---:R2:W5:Y:S01]  /*1490*/  LDG.E R92, desc[UR42][R92.64] ;  /* 0x0000002a5c5c7981 */ /* 0x004562000c1e1900 */
[----:B------:R-:W-:Y:S01]  /*14a0*/  IMAD.MOV.U32 R90, RZ, RZ, 0x1 ;  /* 0x00000001ff5a7424 */ /* 0x000fe200078e00ff */
[----:B------:R-:W-:Y:S06]  /*14b0*/  BRA `(.L_x_17) ;  /* 0x00000000000c7947 */ /* 0x000fec0003800000 */
.L_x_18:
[----:B------:R-:W-:Y:S01]  /*14c0*/  ULDC UR4, c[0x0][0x580] ;  /* 0x0001600000047ab9 */ /* 0x000fe20000000800 */
[----:B------:R-:W-:Y:S02]  /*14d0*/  IMAD.MOV.U32 R90, RZ, RZ, 0x1 ;  /* 0x00000001ff5a7424 */ /* 0x000fe400078e00ff */
[----:B------:R-:W-:-:S07]  /*14e0*/  IMAD.U32 R92, RZ, RZ, UR4 ;  /* 0x00000004ff5c7e24 */ /* 0x000fce000f8e00ff */
.L_x_17:
[----:B------:R-:W-:Y:S02]  /*14f0*/  ULDC.64 UR4, c[0x0][0x5b0] ;  /* 0x00016c0000047ab9 */ /* 0x000fe40000000a00 */
[----:B------:R-:W-:-:S04]  /*1500*/  ISETP.NE.U32.AND P0, PT, RZ, UR4, PT ;  /* 0x00000004ff007c0c */ /* 0x000fc8000bf05070 */
[----:B------:R-:W-:-:S13]  /*1510*/  ISETP.NE.AND.EX P0, PT, RZ, UR5, PT, P0 ;  /* 0x00000005ff007c0c */ /* 0x000fda000bf05300 */
[----:B------:R-:W-:Y:S05]  /*1520*/  @P0 BRA `(.L_x_19) ;  /* 0x0000000000240947 */ /* 0x000fea0003800000 */
[----:B------:R-:W-:Y:S02]  /*1530*/  ULDC.64 UR4, c[0x0][0x5a8] ;  /* 0x00016a0000047ab9 */ /* 0x000fe40000000a00 */
[----:B------:R-:W-:-:S04]  /*1540*/  ISETP.NE.U32.AND P0, PT, RZ, UR4, PT ;  /* 0x00000004ff007c0c */ /* 0x000fc8000bf05070 */
[----:B------:R-:W-:-:S13]  /*1550*/  ISETP.NE.AND.EX P0, PT, RZ, UR5, PT, P0 ;  /* 0x00000005ff007c0c */ /* 0x000fda000bf05300 */
[----:B------:R-:W-:Y:S05]  /*1560*/  @!P0 BRA `(.L_x_20) ;  /* 0x00000000000c8947 */ /* 0x000fea0003800000 */
[----:B------:R-:W2:Y:S02]  /*1570*/  LDC.64 R4, c[0x0][0x5a8] ;  /* 0x00016a00ff047b82 */ /* 0x000ea40000000a00 */
[----:B--2---:R3:W5:Y:S01]  /*1580*/  LDG.E R93, desc[UR42][R4.64] ;  /* 0x0000002a045d7981 */ /* 0x004762000c1e1900 */
[----:B------:R-:W-:Y:S05]  /*1590*/  BRA `(.L_x_19) ;  /* 0x0000000000087947 */ /* 0x000fea0003800000 */
.L_x_20:
[----:B------:R-:W-:Y:S02]  /*15a0*/  ULDC UR4, c[0x0][0x5a0] ;  /* 0x0001680000047ab9 */ /* 0x000fe40000000800 */
[----:B--2---:R-:W-:-:S07]  /*15b0*/  IMAD.U32 R93, RZ, RZ, UR4 ;  /* 0x00000004ff5d7e24 */ /* 0x004fce000f8e00ff */
.L_x_19:
[----:B------:R-:W-:Y:S01]  /*15c0*/  LOP3.LUT P2, RZ, R0, 0xff, RZ, 0xc0, !PT ;  /* 0x000000ff00ff7812 */ /* 0x000fe2000784c0ff */
[----:B------:R-:W-:Y:S01]  /*15d0*/  UMOV UR39, URZ ;  /* 0x0000003f00277c82 */ /* 0x000fe20008000000 */
[----:B------:R-:W-:-:S11]  /*15e0*/  PLOP3.LUT P0, PT, PT, PT, PT, 0x80, 0x0 ;  /* 0x000000000000781c */ /* 0x000fd60003f0f070 */
[----:B------:R-:W-:Y:S05]  /*15f0*/  @!P2 BRA `(.L_x_21) ;  /* 0x0000003800dca947 */ /* 0x000fea0003800000 */
[----:B------:R-:W-:Y:S01]  /*1600*/  ULDC UR4, c[0x0][0x28c] ;  /* 0x0000a30000047ab9 */ /* 0x000fe20000000800 */
[----:B------:R-:W-:Y:S01]  /*1610*/  LOP3.LUT R98, R22, 0x1, RZ, 0xfc, !PT ;  /* 0x0000000116627812 */ /* 0x000fe200078efcff */
[----:B------:R-:W-:Y:S01]  /*1620*/  UIADD3 UR4, UR4, 0x3f, URZ ;  /* 0x0000003f04047890 */ /* 0x000fe2000fffe03f */
[----:B------:R-:W-:Y:S01]  /*1630*/  LOP3.LUT R100, R19, 0x1, RZ, 0xfc, !PT ;  /* 0x0000000113647812 */ /* 0x000fe200078efcff */
[----:B------:R-:W-:Y:S01]  /*1640*/  IMAD.MOV.U32 R91, RZ, RZ, 0x1 ;  /* 0x00000001ff5b7424 */ /* 0x000fe200078e00ff */
[----:B------:R-:W-:Y:S01]  /*1650*/  ULDC.64 UR54, c[0x0][0x198] ;  /* 0x0000660000367ab9 */ /* 0x000fe20000000a00 */
[----:B------:R-:W-:Y:S01]  /*1660*/  USHF.R.S32.HI UR5, URZ, 0x1f, UR4 ;  /* 0x0000001f3f057899 */ /* 0x000fe20008011404 */
[----:B------:R-:W-:Y:S01]  /*1670*/  UMOV UR48, URZ ;  /* 0x0000003f00307c82 */ /* 0x000fe20008000000 */
[----:B------:R-:W-:Y:S02]  /*1680*/  UMOV UR49, URZ ;  /* 0x0000003f00317c82 */ /* 0x000fe40008000000 */
[----:B------:R-:W-:Y:S01]  /*1690*/  ULEA.HI UR5, UR5, UR4, URZ, 0x6 ;  /* 0x0000000405057291 */ /* 0x000fe2000f8f303f */
[----:B------:R-:W-:Y:S01]  /*16a0*/  UMOV UR50, URZ ;  /* 0x0000003f00327c82 */ /* 0x000fe20008000000 */
[----:B------:R-:W-:-:S02]  /*16b0*/  UMOV UR39, URZ ;  /* 0x0000003f00277c82 */ /* 0x000fc40008000000 */
[----:B------:R-:W-:-:S12]  /*16c0*/  USHF.R.S32.HI UR51, URZ, 0x6, UR5 ;  /* 0x000000063f337899 */ /* 0x000fd80008011405 */
.L_x_96:
[----:B------:R-:W-:Y:S01]  /*16d0*/  LOP3.LUT R0, R18, 0x80, RZ, 0xc0, !PT ;  /* 0x0000008012007812 */ /* 0x000fe200078ec0ff */
[----:B------:R-:W4:Y:S01]  /*16e0*/  S2UR UR52, SR_CgaCtaId ;  /* 0x00000000003479c3 */ /* 0x000f220000008800 */
[----:B------:R-:W-:Y:S02]  /*16f0*/  UMOV UR53, 0x400 ;  /* 0x0000040000357882 */ /* 0x000fe40000000000 */
[----:B------:R-:W-:-:S06]  /*1700*/  SHF.R.U32.HI R0, RZ, 0x7, R0 ;  /* 0x00000007ff007819 */ /* 0x000fcc0000011600 */
[----:B-1----:R-:W1:Y:S01]  /*1710*/  SHFL.IDX PT, R0, R0, RZ, 0x1f ;  /* 0x00001fff00007589 */ /* 0x002e6200000e0000 */
[----:B----4-:R-:W-:Y:S01]  /*1720*/  ULEA UR53, UR52, UR53, 0x18 ;  /* 0x0000003534357291 */ /* 0x010fe2000f8ec03f */
[----:B-1----:R-:W-:-:S13]  /*1730*/  R2UR UR4, R0 ;  /* 0x00000000000472ca */ /* 0x002fda00000e0000 */
[----:B------:R-:W-:-:S04]  /*1740*/  ULEA.HI UR5, UR4, UR4, URZ, 0x1 ;  /* 0x0000000404057291 */ /* 0x000fc8000f8f083f */
[----:B------:R-:W-:-:S04]  /*1750*/  ULOP3.LUT UR5, UR5, 0x7fffe, URZ, 0xc0, !UPT ;  /* 0x0007fffe05057892 */ /* 0x000fc8000f8ec03f */
[----:B------:R-:W-:-:S03]  /*1760*/  UIADD3 UR5, UR4, -UR5, URZ ;  /* 0x8000000504057290 */ /* 0x000fc6000fffe03f */
[----:B------:R-:W-:Y:S01]  /*1770*/  ULDC UR4, c[0x0][0x28c] ;  /* 0x0000a30000047ab9 */ /* 0x000fe20000000800 */
[----:B------:R-:W-:Y:S01]  /*1780*/  ULEA UR5, UR5, UR53, 0xd ;  /* 0x0000003505057291 */ /* 0x000fe2000f8e683f */
[----:B------:R-:W-:-:S03]  /*1790*/  ISETP.LT.AND P0, PT, RZ, UR4, PT ;  /* 0x00000004ff007c0c */ /* 0x000fc6000bf01270 */
[----:B------:R-:W-:-:S04]  /*17a0*/  UIADD3 UR5, UR5, 0x8400, URZ ;  /* 0x0000840005057890 */ /* 0x000fc8000fffe03f */
[----:B------:R-:W-:-:S04]  /*17b0*/  USHF.R.U32.HI UR5, URZ, 0x4, UR5 ;  /* 0x000000043f057899 */ /* 0x000fc80008011605 */
[----:B------:R-:W-:Y:S02]  /*17c0*/  ULOP3.LUT UR44, UR5, 0x3fff, URZ, 0xc0, !UPT ;  /* 0x00003fff052c7892 */ /* 0x000fe4000f8ec03f */
[----:B------:R-:W-:Y:S10]  /*17d0*/  @P0 BRA `(.L_x_22) ;  /* 0x0000000000400947 */ /* 0x000ff40003800000 */
[----:B------:R-:W-:Y:S01]  /*17e0*/  MOV R0, 0x0 ;  /* 0x0000000000007802 */ /* 0x000fe20000000f00 */
[----:B------:R-:W-:Y:S01]  /*17f0*/  ULDC.64 UR4, c[0x4][0x70] ;  /* 0x01001c0000047ab9 */ /* 0x000fe20000000a00 */
[----:B------:R-:W-:Y:S01]  /*1800*/  ULDC.64 UR6, c[0x4][0x8] ;  /* 0x0100020000067ab9 */ /* 0x000fe20000000a00 */
[----:B---3--:R-:W-:Y:S01]  /*1810*/  IMAD.U32 R4, RZ, RZ, UR4 ;  /* 0x00000004ff047e24 */ /* 0x008fe2000f8e00ff */
[----:B------:R1:W3:Y:S01]  /*1820*/  LDC.64 R14, c[0x4][R0] ;  /* 0x01000000000e7b82 */ /* 0x0002e20000000a00 */
[----:B------:R-:W-:Y:S01]  /*1830*/  IMAD.U32 R5, RZ, RZ, UR5 ;  /* 0x00000005ff057e24 */ /* 0x000fe2000f8e00ff */
[----:B------:R-:W-:Y:S01]  /*1840*/  ULDC.64 UR4, c[0x4][0x78] ;  /* 0x01001e0000047ab9 */ /* 0x000fe20000000a00 */
[----:B------:R-:W-:Y:S02]  /*1850*/  IMAD.U32 R10, RZ, RZ, UR6 ;  /* 0x00000006ff0a7e24 */ /* 0x000fe4000f8e00ff */
[----:B------:R-:W-:Y:S02]  /*1860*/  IMAD.U32 R6, RZ, RZ, UR4 ;  /* 0x00000004ff067e24 */ /* 0x000fe4000f8e00ff */
[----:B------:R-:W-:-:S02]  /*1870*/  IMAD.U32 R7, RZ, RZ, UR5 ;  /* 0x00000005ff077e24 */ /* 0x000fc4000f8e00ff */
[----:B------:R-:W-:Y:S02]  /*1880*/  IMAD.U32 R11, RZ, RZ, UR7 ;  /* 0x00000007ff0b7e24 */ /* 0x000fe4000f8e00ff */
[----:B------:R-:W-:Y:S02]  /*1890*/  IMAD.MOV.U32 R8, RZ, RZ, 0x1e1 ;  /* 0x000001e1ff087424 */ /* 0x000fe400078e00ff */
[----:B------:R-:W-:Y:S02]  /*18a0*/  IMAD.MOV.U32 R12, RZ, RZ, 0x1 ;  /* 0x00000001ff0c7424 */ /* 0x000fe400078e00ff */
[----:B-1----:R-:W-:-:S07]  /*18b0*/  IMAD.MOV.U32 R13, RZ, RZ, RZ ;  /* 0x000000ffff0d7224 */ /* 0x002fce00078e00ff */
[----:B------:R-:W-:-:S07]  /*18c0*/  LEPC R20, `(.L_x_22) ;  /* 0x000000001014794e */ /* 0x000fce0000000000 */
[----:B--23-5:R-:W-:Y:S05]  /*18d0*/  CALL.ABS.NOINC R14 ;  /* 0x000000000e007343 */ /* 0x02cfea0003c00000 */
.L_x_22:
[----:B------:R-:W-:-:S13]  /*18e0*/  ISETP.NE.AND P0, PT, R98, 0x3, PT ;  /* 0x000000036200780c */ /* 0x000fda0003f05270 */
[----:B------:R-:W-:Y:S05]  /*18f0*/  @!P0 BRA `(.L_x_23) ;  /* 0x0000000000048947 */ /* 0x000fea0003800000 */
[----:B------:R-:W-:Y:S01]  /*1900*/  BPT.TRAP 0x1 ;  /* 0x000000040000795c */ /* 0x000fe20000300000 */
.L_x_23:
[----:B------:R-:W-:Y:S02]  /*1910*/  IMAD.U32 R3, RZ, RZ, UR50 ;  /* 0x00000032ff037e24 */ /* 0x000fe4000f8e00ff */
[----:B------:R-:W-:-:S03]  /*1920*/  IMAD.U32 R0, RZ, RZ, UR49 ;  /* 0x00000031ff007e24 */ /* 0x000fc6000f8e00ff */
[----:B------:R-:W-:Y:S02]  /*1930*/  LEA R3, R3, UR53, 0x3 ;  /* 0x0000003503037c11 */ /* 0x000fe4000f8e18ff */
[----:B------:R-:W-:-:S04]  /*1940*/  SHF.L.U32 R0, R0, 0x1f, RZ ;  /* 0x0000001f00007819 */ /* 0x000fc800000006ff */
[----:B------:R1:W4:Y:S01]  /*1950*/  SYNCS.PHASECHK.TRANS64.TRYWAIT P1, [R3+URZ], R0 ;  /* 0x00000000030075a7 */ /* 0x000322000802017f */
[----:B------:R-:W-:Y:S05]  /*1960*/  @!P0 BRA `(.L_x_24) ;  /* 0x0000000000048947 */ /* 0x000fea0003800000 */
[----:B------:R-:W-:Y:S01]  /*1970*/  BPT.TRAP 0x1 ;  /* 0x000000040000795c */ /* 0x000fe20000300000 */
.L_x_24:
[----:B----4-:R-:W-:Y:S05]  /*1980*/  @P1 BRA `(.L_x_25) ;  /* 0x0000000000081947 */ /* 0x010fea0003800000 */
[----:B------:R-:W4:Y:S02]  /*1990*/  SYNCS.PHASECHK.TRANS64.TRYWAIT P1, [R3+URZ], R0 ;  /* 0x00000000030075a7 */ /* 0x000f24000802017f */
[----:B----4-:R-:W-:Y:S05]  /*19a0*/  @!P1 BRA `(.L_x_26) ;  /* 0x00000060007c9947 */ /* 0x010fea0003800000 */
.L_x_25:
[----:B------:R-:W-:-:S04]  /*19b0*/  UISETP.LT.AND UP0, UPT, UR51, 0x1, UPT ;  /* 0x000000013300788c */ /* 0x000fc8000bf01270 */
[----:B------:R-:W-:-:S06]  /*19c0*/  USEL UR4, UR51, 0x1, UP0 ;  /* 0x0000000133047887 */ /* 0x000fcc0008000000 */
[----:B-1--4-:R-:W-:Y:S01]  /*19d0*/  IMAD.U32 R0, RZ, RZ, UR4 ;  /* 0x00000004ff007e24 */ /* 0x012fe2000f8e00ff */
[----:B------:R-:W-:Y:S05]  /*19e0*/  WARPSYNC.ALL ;  /* 0x0000000000007948 */ /* 0x000fea0003800000 */
[----:B------:R-:W-:-:S04]  /*19f0*/  IADD3 R0, -R0, UR51, RZ ;  /* 0x0000003300007c10 */ /* 0x000fc8000fffe1ff */
[----:B------:R-:W-:Y:S01]  /*1a00*/  ISETP.GE.AND P1, PT, R0, 0x1, PT ;  /* 0x000000010000780c */ /* 0x000fe20003f26270 */
[----:B------:R-:W-:Y:S01]  /*1a10*/  UIADD3 UR4, UR53, 0x28400, URZ ;  /* 0x0002840035047890 */ /* 0x000fe2000fffe03f */
[----:B------:R-:W-:Y:S01]  /*1a20*/  WARPGROUP.ARRIVE ;  /* 0x00000000000079c5 */ /* 0x000fe20000000000 */
[----:B------:R-:W-:Y:S02]  /*1a30*/  ULOP3.LUT UR8, UR44, 0x10000, URZ, 0xfc, !UPT ;  /* 0x000100002c087892 */ /* 0x000fe4000f8efc3f */
[----:B------:R-:W-:Y:S02]  /*1a40*/  USHF.R.U32.HI UR4, URZ, 0x4, UR4 ;  /* 0x000000043f047899 */ /* 0x000fe40008011604 */
[----:B------:R-:W-:Y:S02]  /*1a50*/  ULEA UR11, UR50, UR8, 0xb ;  /* 0x00000008320b7291 */ /* 0x000fe4000f8e583f */
[----:B------:R-:W-:Y:S01]  /*1a60*/  ULOP3.LUT UR4, UR4, 0x3fff, URZ, 0xc0, !UPT ;  /* 0x00003fff04047892 */ /* 0x000fe2000f8ec03f */
[----:B------:R-:W-:Y:S01]  /*1a70*/  UMOV UR5, 0x40000040 ;  /* 0x4000004000057882 */ /* 0x000fe20000000000 */
[----:B------:R-:W-:-:S02]  /*1a80*/  UMOV UR7, 0x40000040 ;  /* 0x4000004000077882 */ /* 0x000fc40000000000 */
[----:B------:R-:W-:Y:S02]  /*1a90*/  ULOP3.LUT UR9, UR4, 0x10000, URZ, 0xfc, !UPT ;  /* 0x0001000004097892 */ /* 0x000fe4000f8efc3f */
[----:B------:R-:W-:Y:S02]  /*1aa0*/  UIADD3 UR12, UR11, 0x400, URZ ;  /* 0x000004000b0c7890 */ /* 0x000fe4000fffe03f */
[----:B------:R-:W-:Y:S01]  /*1ab0*/  ULEA UR10, UR50, UR9, 0x9 ;  /* 0x00000009320a7291 */ /* 0x000fe2000f8e483f */
[----:B------:R-:W-:-:S06]  /*1ac0*/  UMOV UR4, UR11 ;  /* 0x0000000b00047c82 */ /* 0x000fcc0008000000 */
[----:B------:R-:W-:Y:S02]  /*1ad0*/  UMOV UR6, UR10 ;  /* 0x0000000a00067c82 */ /* 0x000fe40008000000 */
[----:B------:R-:W-:Y:S01]  /*1ae0*/  HGMMA.64x64x16.F32.BF16 R56, gdesc[UR4], RZ, !UPT, gsb0 ;  /* 0x00e00000043879f0 */ /* 0x000fe2000c0018ff */
[----:B------:R-:W-:Y:S01]  /*1af0*/  UMOV UR4, UR12 ;  /* 0x0000000c00047c82 */ /* 0x000fe20008000000 */
[----:B------:R-:W-:Y:S01]  /*1b00*/  UMOV UR5, 0x40000040 ;  /* 0x4000004000057882 */ /* 0x000fe20000000000 */
[----:B------:R-:W-:Y:S01]  /*1b10*/  UIADD3 UR12, UR11, 0x402, URZ ;  /* 0x000004020b0c7890 */ /* 0x000fe2000fffe03f */
[----:B------:R-:W-:Y:S02]  /*1b20*/  WARPGROUP.DEPBAR.LE gsb0, 0x0 ;  /* 0x00008000000079c5 */ /* 0x000fe40000010000 */
[----:B------:R-:W-:-:S06]  /*1b30*/  WARPGROUP.ARRIVE ;  /* 0x00000000000079c5 */ /* 0x000fcc0000000000 */
[----:B------:R-:W-:Y:S01]  /*1b40*/  HGMMA.64x64x16.F32.BF16 R24, gdesc[UR4], RZ, !UPT, gsb0 ;  /* 0x00e00000041879f0 */ /* 0x000fe2000c0018ff */
[----:B------:R-:W-:Y:S02]  /*1b50*/  UIADD3 UR4, UR11, 0x2, URZ ;  /* 0x000000020b047890 */ /* 0x000fe4000fffe03f */
[----:B------:R-:W-:Y:S01]  /*1b60*/  UIADD3 UR6, UR10, 0x2, URZ ;  /* 0x000000020a067890 */ /* 0x000fe2000fffe03f */
[----:B------:R-:W-:Y:S01]  /*1b70*/  UMOV UR5, 0x40000040 ;  /* 0x4000004000057882 */ /* 0x000fe20000000000 */
[----:B------:R-:W-:Y:S01]  /*1b80*/  UMOV UR7, 0x40000040 ;  /* 0x4000004000077882 */ /* 0x000fe20000000000 */
[----:B------:R-:W-:Y:S02]  /*1b90*/  WARPGROUP.DEPBAR.LE gsb0, 0x0 ;  /* 0x00008000000079c5 */ /* 0x000fe40000010000 */
[----:B------:R-:W-:-:S06]  /*1ba0*/  WARPGROUP.ARRIVE ;  /* 0x00000000000079c5 */ /* 0x000fcc0000000000 */
[----:B------:R-:W-:Y:S01]  /*1bb0*/  HGMMA.64x64x16.F32.BF16 R56, gdesc[UR4], R56, gsb0 ;  /* 0x00e00000043879f0 */ /* 0x000fe20008001838 */
[----:B------:R-:W-:Y:S01]  /*1bc0*/  UMOV UR4, UR12 ;  /* 0x0000000c00047c82 */ /* 0x000fe20008000000 */
[----:B------:R-:W-:Y:S01]  /*1bd0*/  UMOV UR5, 0x40000040 ;  /* 0x4000004000057882 */ /* 0x000fe20000000000 */
[----:B------:R-:W-:Y:S01]  /*1be0*/  UIADD3 UR12, UR11, 0x404, URZ ;  /* 0x000004040b0c7890 */ /* 0x000fe2000fffe03f */
[----:B------:R-:W-:Y:S02]  /*1bf0*/  WARPGROUP.DEPBAR.LE gsb0, 0x0 ;  /* 0x00008000000079c5 */ /* 0x000fe40000010000 */
[----:B------:R-:W-:-:S06]  /*1c00*/  WARPGROUP.ARRIVE ;  /* 0x00000000000079c5 */ /* 0x000fcc0000000000 */
[----:B------:R-:W-:Y:S01]  /*1c10*/  HGMMA.64x64x16.F32.BF16 R24, gdesc[UR4], R24, gsb0 ;  /* 0x00e00000041879f0 */ /* 0x000fe20008001818 */
        /* <DEDUP_REMOVED lines=9> */
[----:B------:R-:W-:Y:S02]  /*1cb0*/  WARPGROUP.DEPBAR.LE gsb0, 0x0 ;  /* 0x00008000000079c5 */ /* 0x000fe40000010000 */
[----:B------:R-:W-:-:S06]  /*1cc0*/  WARPGROUP.ARRIVE ;  /* 0x00000000000079c5 */ /* 0x000fcc0000000000 */
[----:B------:R-:W-:Y:S01]  /*1cd0*/  HGMMA.64x64x16.F32.BF16 R24, gdesc[UR4], R24, gsb0 ;  /* 0x00e00000041879f0 */ /* 0x000fe20008001818 */
[----:B------:R-:W-:Y:S02]  /*1ce0*/  UIADD3 UR4, UR11, 0x6, URZ ;  /* 0x000000060b047890 */ /* 0x000fe4000fffe03f */
[----:B------:R-:W-:Y:S01]  /*1cf0*/  UIADD3 UR6, UR10, 0x6, URZ ;  /* 0x000000060a067890 */ /* 0x000fe2000fffe03f */
[----:B------:R-:W-:Y:S01]  /*1d00*/  UMOV UR5, 0x40000040 ;  /* 0x4000004000057882 */ /* 0x000fe20000000000 */
[----:B------:R-:W-:Y:S01]  /*1d10*/  UMOV UR7, 0x40000040 ;  /* 0x4000004000077882 */ /* 0x000fe20000000000 */
[----:B------:R-:W-:Y:S01]  /*1d20*/  UIADD3 UR11, UR11, 0x406, URZ ;  /* 0x000004060b0b7890 */ /* 0x000fe2000fffe03f */
[----:B------:R-:W-:Y:S02]  /*1d30*/  WARPGROUP.DEPBAR.LE gsb0, 0x0 ;  /* 0x00008000000079c5 */ /* 0x000fe40000010000 */
[----:B------:R-:W-:-:S06]  /*1d40*/  WARPGROUP.ARRIVE ;  /* 0x00000000000079c5 */ /* 0x000fcc0000000000 */
[----:B------:R-:W-:Y:S01]  /*1d50*/  HGMMA.64x64x16.F32.BF16 R56, gdesc[UR4], R56, gsb0 ;  /* 0x00e00000043879f0 */ /* 0x000fe20008001838 */
[----:B------:R-:W-:Y:S01]  /*1d60*/  UMOV UR4, UR11 ;  /* 0x0000000b00047c82 */ /* 0x000fe20008000000 */
[----:B------:R-:W-:Y:S01]  /*1d70*/  UMOV UR5, 0x40000040 ;  /* 0x4000004000057882 */ /* 0x000fe20000000000 */
[----:B------:R-:W-:Y:S02]  /*1d80*/  WARPGROUP.DEPBAR.LE gsb0, 0x0 ;  /* 0x00008000000079c5 */ /* 0x000fe40000010000 */
[----:B------:R-:W-:-:S06]  /*1d90*/  WARPGROUP.ARRIVE ;  /* 0x00000000000079c5 */ /* 0x000fcc0000000000 */
[----:B------:R-:W-:Y:S03]  /*1da0*/  HGMMA.64x64x16.F32.BF16 R24, gdesc[UR4], R24, gsb0 ;  /* 0x00e00000041879f0 */ /* 0x000fe60008001818 */
[----:B------:R-:W-:Y:S02]  /*1db0*/  WARPGROUP.DEPBAR.LE gsb0, 0x0 ;  /* 0x00008000000079c5 */ /* 0x000fe40000010000 */
[----:B------:R-:W-:Y:S05]  /*1dc0*/  @!P1 BRA `(.L_x_27) ;  /* 0x0000000400709947 */ /* 0x000fea0003800000 */
[----:B------:R-:W-:Y:S02]  /*1dd0*/  UIADD3 UR10, UR50, 0x1, URZ ;  /* 0x00000001320a7890 */ /* 0x000fe4000fffe03f */
[----:B------:R-:W-:Y:S02]  /*1de0*/  IMAD.U32 R3, RZ, RZ, UR50 ;  /* 0x00000032ff037e24 */ /* 0x000fe4000f8e00ff */
[----:B------:R-:W-:-:S04]  /*1df0*/  UISETP.NE.AND UP0, UPT, UR10, 0x4, UPT ;  /* 0x000000040a00788c */ /* 0x000fc8000bf05270 */
[----:B------:R-:W-:Y:S02]  /*1e00*/  USEL UR4, URZ, 0x1, UP0 ;  /* 0x000000013f047887 */ /* 0x000fe40008000000 */
[----:B------:R-:W-:Y:S02]  /*1e10*/  USEL UR10, UR10, URZ, UP0 ;  /* 0x0000003f0a0a7287 */ /* 0x000fe40008000000 */
[----:B------:R-:W-:-:S06]  /*1e20*/  ULOP3.LUT UR4, UR49, UR4, URZ, 0x3c, !UPT ;  /* 0x0000000431047292 */ /* 0x000fcc000f8e3c3f */
[----:B------:R-:W-:-:S07]  /*1e30*/  IMAD.U32 R6, RZ, RZ, UR4 ;  /* 0x00000004ff067e24 */ /* 0x000fce000f8e00ff */
.L_x_34:
[----:B------:R-:W-:Y:S05]  /*1e40*/  @!P0 BRA `(.L_x_28) ;  /* 0x0000000000048947 */ /* 0x000fea0003800000 */
[----:B------:R-:W-:Y:S01]  /*1e50*/  BPT.TRAP 0x1 ;  /* 0x000000040000795c */ /* 0x000fe20000300000 */
.L_x_28:
[----:B------:R-:W-:Y:S01]  /*1e60*/  ULEA UR4, UR10, UR53, 0x3 ;  /* 0x000000350a047291 */ /* 0x000fe2000f8e183f */
[----:B---3--:R-:W-:-:S08]  /*1e70*/  SHF.L.U32 R4, R6, 0x1f, RZ ;  /* 0x0000001f06047819 */ /* 0x008fd000000006ff */
[----:B------:R1:W3:Y:S01]  /*1e80*/  SYNCS.PHASECHK.TRANS64.TRYWAIT P1, [UR4], R4 ;  /* 0x00000004ff0075a7 */ /* 0x0002e20008020144 */
[----:B------:R-:W-:Y:S05]  /*1e90*/  @!P0 BRA `(.L_x_29) ;  /* 0x0000000000048947 */ /* 0x000fea0003800000 */
[----:B------:R-:W-:Y:S01]  /*1ea0*/  BPT.TRAP 0x1 ;  /* 0x000000040000795c */ /* 0x000fe20000300000 */
.L_x_29:
[----:B---3--:R-:W-:Y:S05]  /*1eb0*/  @P1 BRA `(.L_x_30) ;  /* 0x0000000000081947 */ /* 0x008fea0003800000 */
[----:B------:R-:W3:Y:S02]  /*1ec0*/  SYNCS.PHASECHK.TRANS64.TRYWAIT P1, [UR4], R4 ;  /* 0x00000004ff0075a7 */ /* 0x000ee40008020144 */
[----:B---3--:R-:W-:Y:S05]  /*1ed0*/  @!P1 BRA `(.L_x_31) ;  /* 0x0000005c00449947 */ /* 0x008fea0003800000 */
.L_x_30:
[----:B------:R-:W-:Y:S01]  /*1ee0*/  ULEA UR11, UR10, UR9, 0x9 ;  /* 0x000000090a0b7291 */ /* 0x000fe2000f8e483f */
[----:B------:R-:W-:Y:S01]  /*1ef0*/  WARPGROUP.ARRIVE ;  /* 0x00000000000079c5 */ /* 0x000fe20000000000 */
[----:B------:R-:W-:Y:S01]  /*1f00*/  ULEA UR12, UR10, UR8, 0xb ;  /* 0x000000080a0c7291 */ /* 0x000fe2000f8e583f */
[----:B------:R-:W-:Y:S01]  /*1f10*/  UMOV UR7, 0x40000040 ;  /* 0x4000004000077882 */ /* 0x000fe20000000000 */
[----:B------:R-:W-:Y:S02]  /*1f20*/  UMOV UR5, 0x40000040 ;  /* 0x4000004000057882 */ /* 0x000fe40000000000 */
[----:B------:R-:W-:Y:S01]  /*1f30*/  UIADD3 UR13, UR12, 0x400, URZ ;  /* 0x000004000c0d7890 */ /* 0x000fe2000fffe03f */
[----:B------:R-:W-:Y:S02]  /*1f40*/  UMOV UR6, UR11 ;  /* 0x0000000b00067c82 */ /* 0x000fe40008000000 */
[----:B------:R-:W-:Y:S02]  /*1f50*/  UMOV UR4, UR12 ;  /* 0x0000000c00047c82 */ /* 0x000fe40008000000 */
[----:B------:R-:W-:Y:S01]  /*1f60*/  HGMMA.64x64x16.F32.BF16 R56, gdesc[UR4], R56, gsb0 ;  /* 0x00e00000043879f0 */ /* 0x000fe20008001838 */
[----:B------:R-:W-:Y:S01]  /*1f70*/  UMOV UR5, 0x40000040 ;  /* 0x4000004000057882 */ /* 0x000fe20000000000 */
[----:B------:R-:W-:Y:S01]  /*1f80*/  UMOV UR4, UR13 ;  /* 0x0000000d00047c82 */ /* 0x000fe20008000000 */
[----:B------:R-:W-:Y:S01]  /*1f90*/  UIADD3 UR13, UR12, 0x402, URZ ;  /* 0x000004020c0d7890 */ /* 0x000fe2000fffe03f */
[----:B------:R-:W-:-:S02]  /*1fa0*/  WARPGROUP.DEPBAR.LE gsb0, 0x0 ;  /* 0x00008000000079c5 */ /* 0x000fc40000010000 */
        /* <DEDUP_REMOVED lines=42> */
[----:B------:R-:W-:Y:S01]  /*2250*/  BPT.TRAP 0x1 ;  /* 0x000000040000795c */ /* 0x000fe20000300000 */
.L_x_32:
[----:B------:R-:W-:-:S13]  /*2260*/  ISETP.NE.AND P1, PT, R89, RZ, PT ;  /* 0x000000ff5900720c */ /* 0x000fda0003f25270 */
[----:B-1-3--:R-:W-:-:S05]  /*2270*/  @P1 LEA R4, R3, UR53, 0x3 ;  /* 0x0000003503041c11 */ /* 0x00afca000f8e18ff */
[----:B------:R-:W-:-:S05]  /*2280*/  @P1 VIADD R5, R4, 0x20 ;  /* 0x0000002004051836 */ /* 0x000fca0000000000 */
[----:B------:R-:W-:-:S04]  /*2290*/  @P1 PRMT R5, R88, 0x654, R5 ;  /* 0x0000065458051816 */ /* 0x000fc80000000005 */
[----:B------:R1:W-:Y:S01]  /*22a0*/  @P1 SYNCS.ARRIVE.TRANS64.RED.A1T0 RZ, [R5+URZ], RZ ;  /* 0x000000ff05ff19a7 */ /* 0x0003e2000810043f */
[----:B------:R-:W-:-:S13]  /*22b0*/  ISETP.GT.U32.AND P1, PT, R22, 0x1, PT ;  /* 0x000000011600780c */ /* 0x000fda0003f24070 */
[----:B-1----:R-:W-:Y:S05]  /*22c0*/  @P1 BRA `(.L_x_33) ;  /* 0x0000000000041947 */ /* 0x002fea0003800000 */
[----:B------:R-:W-:Y:S01]  /*22d0*/  BPT.TRAP 0x1 ;  /* 0x000000040000795c */ /* 0x000fe20000300000 */
.L_x_33:
[----:B------:R-:W-:Y:S01]  /*22e0*/  UIADD3 UR10, UR10, 0x1, URZ ;  /* 0x000000010a0a7890 */ /* 0x000fe2000fffe03f */
[C---:B------:R-:W-:Y:S01]  /*22f0*/  ISETP.GT.AND P2, PT, R0.reuse, 0x1, PT ;  /* 0x000000010000780c */ /* 0x040fe20003f44270 */
[----:B------:R-:W-:Y:S02]  /*2300*/  VIADD R3, R3, 0x1 ;  /* 0x0000000103037836 */ /* 0x000fe40000000000 */
[----:B------:R-:W-:Y:S01]  /*2310*/  UISETP.NE.AND UP0, UPT, UR10, 0x4, UPT ;  /* 0x000000040a00788c */ /* 0x000fe2000bf05270 */
[----:B------:R-:W-:Y:S02]  /*2320*/  VIADD R0, R0, 0xffffffff ;  /* 0xffffffff00007836 */ /* 0x000fe40000000000 */
[C---:B------:R-:W-:Y:S01]  /*2330*/  ISETP.NE.AND P1, PT, R3.reuse, 0x4, PT ;  /* 0x000000040300780c */ /* 0x040fe20003f25270 */
[----:B------:R-:W-:Y:S02]  /*2340*/  USEL UR4, URZ, 0x1, UP0 ;  /* 0x000000013f047887 */ /* 0x000fe40008000000 */
[----:B------:R-:W-:Y:S01]  /*2350*/  USEL UR10, UR10, URZ, UP0 ;  /* 0x0000003f0a0a7287 */ /* 0x000fe20008000000 */
[----:B------:R-:W-:-:S03]  /*2360*/  SEL R3, R3, RZ, P1 ;  /* 0x000000ff03037207 */ /* 0x000fc60000800000 */
[----:B------:R-:W-:Y:S01]  /*2370*/  LOP3.LUT R6, R6, UR4, RZ, 0x3c, !PT ;  /* 0x0000000406067c12 */ /* 0x000fe2000f8e3cff */
[----:B------:R-:W-:Y:S07]  /*2380*/  @P2 BRA `(.L_x_34) ;  /* 0xfffffff800ac2947 */ /* 0x000fee000383ffff */
.L_x_27:
[----:B------:R-:W1:Y:S02]  /*2390*/  LDC R0, c[0x0][0x28c] ;  /* 0x0000a300ff007b82 */ /* 0x000e640000000800 */
[----:B-1----:R-:W-:-:S13]  /*23a0*/  ISETP.GE.AND P1, PT, R0, 0x1, PT ;  /* 0x000000010000780c */ /* 0x002fda0003f26270 */
[----:B------:R-:W-:Y:S05]  /*23b0*/  @!P1 BRA `(.L_x_35) ;  /* 0x0000000000449947 */ /* 0x000fea0003800000 */
[----:B------:R-:W-:Y:S05]  /*23c0*/  @!P0 BRA `(.L_x_36) ;  /* 0x0000000000048947 */ /* 0x000fea0003800000 */
[----:B------:R-:W-:Y:S01]  /*23d0*/  BPT.TRAP 0x1 ;  /* 0x000000040000795c */ /* 0x000fe20000300000 */
.L_x_36:
[----:B------:R-:W-:Y:S01]  /*23e0*/  ISETP.NE.AND P0, PT, R89, RZ, PT ;  /* 0x000000ff5900720c */ /* 0x000fe20003f05270 */
[----:B------:R-:W-:Y:S01]  /*23f0*/  UISETP.LT.AND UP1, UPT, UR51, 0x1, UPT ;  /* 0x000000013300788c */ /* 0x000fe2000bf21270 */
[----:B------:R-:W-:-:S11]  /*2400*/  IMAD.U32 R3, RZ, RZ, UR53 ;  /* 0x00000035ff037e24 */ /* 0x000fd6000f8e00ff */
[----:B------:R-:W-:-:S05]  /*2410*/  VOTEU.ANY UP0, P0 ;  /* 0x00000000003f7886 */ /* 0x000fca0000000100 */
[----:B------:R-:W-:-:S04]  /*2420*/  @UP0 USEL UR4, UR51, 0x1, UP1 ;  /* 0x0000000133040887 */ /* 0x000fc80008800000 */
[----:B------:R-:W-:-:S06]  /*2430*/  @UP0 UIADD3 UR4, UR50, UR51, -UR4 ;  /* 0x0000003332040290 */ /* 0x000fcc000fffe804 */
[----:B------:R-:W-:-:S04]  /*2440*/  IMAD.U32 R0, RZ, RZ, UR4 ;  /* 0x00000004ff007e24 */ /* 0x000fc8000f8e00ff */
[----:B------:R-:W-:-:S05]  /*2450*/  @P0 IMAD.SHL.U32 R0, R0, 0x8, RZ ;  /* 0x0000000800000824 */ /* 0x000fca00078e00ff */
[----:B------:R-:W-:-:S04]  /*2460*/  @P0 LOP3.LUT R0, R0, 0x18, RZ, 0xc0, !PT ;  /* 0x0000001800000812 */ /* 0x000fc800078ec0ff */
[----:B------:R-:W-:-:S04]  /*2470*/  @P0 IADD3 R3, R3, 0x20, R0 ;  /* 0x0000002003030810 */ /* 0x000fc80007ffe000 */
[----:B------:R-:W-:-:S04]  /*2480*/  @P0 PRMT R3, R88, 0x654, R3 ;  /* 0x0000065458030816 */ /* 0x000fc80000000003 */
[----:B------:R1:W-:Y:S01]  /*2490*/  @P0 SYNCS.ARRIVE.TRANS64.RED.A1T0 RZ, [R3+URZ], RZ ;  /* 0x000000ff03ff09a7 */ /* 0x0003e2000810043f */
[----:B------:R-:W-:-:S13]  /*24a0*/  ISETP.GT.U32.AND P0, PT, R22, 0x1, PT ;  /* 0x000000011600780c */ /* 0x000fda0003f04070 */
[----:B-1----:R-:W-:Y:S05]  /*24b0*/  @P0 BRA `(.L_x_35) ;  /* 0x0000000000040947 */ /* 0x002fea0003800000 */
[----:B------:R-:W-:Y:S01]  /*24c0*/  BPT.TRAP 0x1 ;  /* 0x000000040000795c */ /* 0x000fe20000300000 */
.L_x_35:
[----:B------:R-:W-:Y:S01]  /*24d0*/  UIADD3 UR4, UR53, 0x200, URZ ;  /* 0x0000020035047890 */ /* 0x000fe2000fffe03f */
[----:B------:R-:W-:Y:S02]  /*24e0*/  R2UR UR46, R23 ;  /* 0x00000000172e72ca */ /* 0x000fe400000e0000 */
[----:B------:R-:W-:Y:S01]  /*24f0*/  R2UR UR45, R94 ;  /* 0x000000005e2d72ca */ /* 0x000fe200000e0000 */
[----:B------:R-:W-:-:S06]  /*2500*/  ULOP3.LUT UP0, URZ, UR4, 0x1bf, URZ, 0xc0, !UPT ;  /* 0x000001bf043f7892 */ /* 0x000fcc000f80c03f */
[----:B------:R-:W-:-:S04]  /*2510*/  PLOP3.LUT P0, PT, PT, PT, UP0, 0x80, 0x0 ;  /* 0x000000000000781c */ /* 0x000fc80003f0f008 */
[----:B------:R-:W-:Y:S02]  /*2520*/  USHF.L.U32 UR46, UR46, 0x8, URZ ;  /* 0x000000082e2e7899 */ /* 0x000fe4000800063f */
[----:B------:R-:W-:-:S07]  /*2530*/  USHF.L.U32 UR45, UR45, 0x6, URZ ;  /* 0x000000062d2d7899 */ /* 0x000fce000800063f */
[----:B------:R-:W-:Y:S05]  /*2540*/  @!P0 BRA `(.L_x_37) ;  /* 0x00000000007c8947 */ /* 0x000fea0003800000 */
        /* <DEDUP_REMOVED lines=16> */
.L_x_38:
[----:B------:R1:W2:Y:S01]  /*2650*/  LDC.64 R14, c[0x4][R23] ;  /* 0x01000000170e7b82 */ /* 0x0002a20000000a00 */
[----:B------:R-:W-:Y:S01]  /*2660*/  ULDC.64 UR4, c[0x4][0x80] ;  /* 0x0100200000047ab9 */ /* 0x000fe20000000a00 */
[----:B------:R-:W-:Y:S01]  /*2670*/  ULDC.64 UR6, c[0x4][0x10] ;  /* 0x0100040000067ab9 */ /* 0x000fe20000000a00 */
[----:B------:R-:W-:Y:S02]  /*2680*/  IMAD.U32 R4, RZ, RZ, UR4 ;  /* 0x00000004ff047e24 */ /* 0x000fe4000f8e00ff */
        /* <DEDUP_REMOVED lines=10> */
[----:B--2---:R-:W-:Y:S05]  /*2730*/  CALL.ABS.NOINC R14 ;  /* 0x000000000e007343 */ /* 0x004fea0003c00000 */
.L_x_37:
[----:B------:R-:W-:Y:S02]  /*2740*/  ULDC.64 UR4, c[0x0][0x590] ;  /* 0x0001640000047ab9 */ /* 0x000fe40000000a00 */
[----:B------:R-:W-:Y:S02]  /*2750*/  IMAD.U32 R106, RZ, RZ, UR4 ;  /* 0x00000004ff6a7e24 */ /* 0x000fe4000f8e00ff */
[----:B------:R-:W-:-:S03]  /*2760*/  IMAD.U32 R108, RZ, RZ, UR5 ;  /* 0x00000005ff6c7e24 */ /* 0x000fc6000f8e00ff */
[----:B------:R-:W-:-:S04]  /*2770*/  ISETP.NE.U32.AND P0, PT, R106, RZ, PT ;  /* 0x000000ff6a00720c */ /* 0x000fc80003f05070 */
[----:B------:R-:W-:-:S13]  /*2780*/  ISETP.NE.AND.EX P0, PT, R108, RZ, PT, P0 ;  /* 0x000000ff6c00720c */ /* 0x000fda0003f05300 */
[----:B------:R-:W-:Y:S05]  /*2790*/  @!P0 BRA `(.L_x_39) ;  /* 0x0000000000348947 */ /* 0x000fea0003800000 */
[----:B------:R-:W-:Y:S02]  /*27a0*/  ULDC.64 UR4, c[0x0][0x588] ;  /* 0x0001620000047ab9 */ /* 0x000fe40000000a00 */
[----:B------:R-:W-:-:S04]  /*27b0*/  ISETP.NE.U32.AND P1, PT, RZ, UR4, PT ;  /* 0x00000004ff007c0c */ /* 0x000fc8000bf25070 */
[----:B------:R-:W-:-:S13]  /*27c0*/  ISETP.NE.AND.EX P1, PT, RZ, UR5, PT, P1 ;  /* 0x00000005ff007c0c */ /* 0x000fda000bf25310 */
[----:B------:R-:W-:Y:S05]  /*27d0*/  @!P1 BRA `(.L_x_40) ;  /* 0x0000000000189947 */ /* 0x000fea0003800000 */
[----:B---3--:R-:W1:Y:S01]  /*27e0*/  LDC.64 R4, c[0x0][0x588] ;  /* 0x00016200ff047b82 */ /* 0x008e620000000a00 */
[----:B------:R-:W-:-:S04]  /*27f0*/  IMAD R3, R106, UR47, RZ ;  /* 0x0000002f6a037c24 */ /* 0x000fc8000f8e02ff */
[----:B-1----:R-:W-:-:S05]  /*2800*/  IMAD.WIDE R4, R3, 0x4, R4 ;  /* 0x0000000403047825 */ /* 0x002fca00078e0204 */
[----:B-----5:R1:W5:Y:S01]  /*2810*/  LDG.E R92, desc[UR42][R4.64] ;  /* 0x0000002a045c7981 */ /* 0x020362000c1e1900 */
[----:B------:R-:W-:Y:S01]  /*2820*/  IMAD.MOV.U32 R90, RZ, RZ, 0x1 ;  /* 0x00000001ff5a7424 */ /* 0x000fe200078e00ff */
[----:B------:R-:W-:Y:S06]  /*2830*/  BRA `(.L_x_39) ;  /* 0x00000000000c7947 */ /* 0x000fec0003800000 */
.L_x_40:
[----:B------:R-:W-:Y:S01]  /*2840*/  ULDC UR4, c[0x0][0x580] ;  /* 0x0001600000047ab9 */ /* 0x000fe20000000800 */
[----:B------:R-:W-:Y:S02]  /*2850*/  IMAD.MOV.U32 R90, RZ, RZ, 0x1 ;  /* 0x00000001ff5a7424 */ /* 0x000fe400078e00ff */
[----:B-----5:R-:W-:-:S07]  /*2860*/  IMAD.U32 R92, RZ, RZ, UR4 ;  /* 0x00000004ff5c7e24 */ /* 0x020fce000f8e00ff */
.L_x_39:
[----:B------:R-:W4:Y:S02]  /*2870*/  LDC.64 R6, c[0x0][0x5b0] ;  /* 0x00016c00ff067b82 */ /* 0x000f240000000a00 */
[----:B----4-:R-:W-:-:S04]  /*2880*/  ISETP.NE.U32.AND P1, PT, R6, RZ, PT ;  /* 0x000000ff0600720c */ /* 0x010fc80003f25070 */
[----:B------:R-:W-:-:S13]  /*2890*/  ISETP.NE.AND.EX P1, PT, R7, RZ, PT, P1 ;  /* 0x000000ff0700720c */ /* 0x000fda0003f25310 */
[----:B------:R-:W-:Y:S05]  /*28a0*/  @!P1 BRA `(.L_x_41) ;  /* 0x00000000002c9947 */ /* 0x000fea0003800000 */
[----:B------:R-:W-:Y:S02]  /*28b0*/  ULDC.64 UR4, c[0x0][0x5a8] ;  /* 0x00016a0000047ab9 */ /* 0x000fe40000000a00 */
[----:B------:R-:W-:-:S04]  /*28c0*/  ISETP.NE.U32.AND P1, PT, RZ, UR4, PT ;  /* 0x00000004ff007c0c */ /* 0x000fc8000bf25070 */
[----:B------:R-:W-:-:S13]  /*28d0*/  ISETP.NE.AND.EX P1, PT, RZ, UR5, PT, P1 ;  /* 0x00000005ff007c0c */ /* 0x000fda000bf25310 */
[----:B------:R-:W-:Y:S05]  /*28e0*/  @!P1 BRA `(.L_x_42) ;  /* 0x0000000000149947 */ /* 0x000fea0003800000 */
[----:B-1-3--:R-:W1:Y:S01]  /*28f0*/  LDC.64 R4, c[0x0][0x5a8] ;  /* 0x00016a00ff047b82 */ /* 0x00ae620000000a00 */
[----:B------:R-:W-:-:S04]  /*2900*/  IMAD R3, R6, UR47, RZ ;  /* 0x0000002f06037c24 */ /* 0x000fc8000f8e02ff */
[----:B-1----:R-:W-:-:S05]  /*2910*/  IMAD.WIDE R4, R3, 0x4, R4 ;  /* 0x0000000403047825 */ /* 0x002fca00078e0204 */
[----:B--2--5:R4:W5:Y:S01]  /*2920*/  LDG.E R93, desc[UR42][R4.64] ;  /* 0x0000002a045d7981 */ /* 0x024962000c1e1900 */
[----:B------:R-:W-:Y:S05]  /*2930*/  BRA `(.L_x_41) ;  /* 0x0000000000087947 */ /* 0x000fea0003800000 */
.L_x_42:
[----:B------:R-:W-:Y:S02]  /*2940*/  ULDC UR4, c[0x0][0x5a0] ;  /* 0x0001680000047ab9 */ /* 0x000fe40000000800 */
[----:B--2--5:R-:W-:-:S07]  /*2950*/  IMAD.U32 R93, RZ, RZ, UR4 ;  /* 0x00000004ff5d7e24 */ /* 0x024fce000f8e00ff */
.L_x_41:
[----:B------:R-:W-:Y:S01]  /*2960*/  ULDC.64 UR4, c[0x0][0x588] ;  /* 0x0001620000047ab9 */ /* 0x000fe20000000a00 */
[----:B------:R-:W-:Y:S01]  /*2970*/  ISETP.NE.U32.AND P1, PT, R106, RZ, PT ;  /* 0x000000ff6a00720c */ /* 0x000fe20003f25070 */
[----:B------:R-:W-:Y:S02]  /*2980*/  UISETP.NE.U32.AND UP0, UPT, UR4, URZ, UPT ;  /* 0x0000003f0400728c */ /* 0x000fe4000bf05070 */
[----:B------:R-:W-:Y:S01]  /*2990*/  ISETP.NE.U32.AND P3, PT, RZ, UR4, PT ;  /* 0x00000004ff007c0c */ /* 0x000fe2000bf65070 */
[----:B------:R-:W-:Y:S01]  /*29a0*/  IMAD.MOV.U32 R3, RZ, RZ, 0x1 ;  /* 0x00000001ff037424 */ /* 0x000fe200078e00ff */
[----:B------:R-:W-:Y:S01]  /*29b0*/  ISETP.NE.AND.EX P4, PT, R108, RZ, PT, P1 ;  /* 0x000000ff6c00720c */ /* 0x000fe20003f85310 */
[----:B------:R-:W-:Y:S02]  /*29c0*/  UISETP.NE.AND.EX UP0, UPT, UR5, URZ, UPT, UP0 ;  /* 0x0000003f0500728c */ /* 0x000fe4000bf05300 */
[----:B------:R-:W-:Y:S01]  /*29d0*/  ISETP.NE.AND.EX P3, PT, RZ, UR5, PT, P3 ;  /* 0x00000005ff007c0c */ /* 0x000fe2000bf65330 */
[----:B------:R-:W-:-:S03]  /*29e0*/  IMAD.MOV.U32 R0, RZ, RZ, 0x1 ;  /* 0x00000001ff007424 */ /* 0x000fc600078e00ff */
[----:B------:R-:W-:-:S04]  /*29f0*/  PLOP3.LUT P2, PT, PT, PT, UP0, 0x80, 0x0 ;  /* 0x000000000000781c */ /* 0x000fc80003f4f008 */
[----:B------:R-:W-:-:S05]  /*2a00*/  PLOP3.LUT P2, PT, P2, PT, PT, 0x8, 0x0 ;  /* 0x000000000000781c */ /* 0x000fca000174e170 */
[----:B------:R-:W-:Y:S08]  /*2a10*/  @P3 BRA P4, `(.L_x_43) ;  /* 0x0000000000283947 */ /* 0x000ff00002000000 */
[----:B------:R-:W-:Y:S04]  /*2a20*/  BSSY B0, `(.L_x_44) ;  /* 0x0000008000007945 */ /* 0x000fe80003800000 */
[----:B------:R-:W-:Y:S05]  /*2a30*/  @!P0 BRA `(.L_x_45) ;  /* 0x0000000000148947 */ /* 0x000fea0003800000 */
[----:B------:R-:W-:Y:S02]  /*2a40*/  LOP3.LUT P4, RZ, R90, 0xff, RZ, 0xc0, !PT ;  /* 0x000000ff5aff7812 */ /* 0x000fe4000788c0ff */
[----:B------:R-:W-:-:S11]  /*2a50*/  PLOP3.LUT P3, PT, P2, PT, PT, 0x80, 0x0 ;  /* 0x000000000000781c */ /* 0x000fd6000176f070 */
[----:B------:R-:W-:Y:S05]  /*2a60*/  @!P4 BRA `(.L_x_46) ;  /* 0x00000000000cc947 */ /* 0x000fea0003800000 */
[----:B-----5:R-:W-:Y:S01]  /*2a70*/  FSETP.EQ.AND P3, PT, R92, RZ, PT ;  /* 0x000000ff5c00720b */ /* 0x020fe20003f62000 */
[----:B------:R-:W-:-:S12]  /*2a80*/  BRA `(.L_x_46) ;  /* 0x0000000000047947 */ /* 0x000fd80003800000 */
.L_x_45:
[----:B-----5:R-:W-:-:S13]  /*2a90*/  FSETP.EQ.AND P3, PT, R92, RZ, PT ;  /* 0x000000ff5c00720b */ /* 0x020fda0003f62000 */
.L_x_46:
[----:B------:R-:W-:Y:S05]  /*2aa0*/  BSYNC B0 ;  /* 0x0000000000007941 */ /* 0x000fea0003800000 */
.L_x_44:
[----:B------:R-:W-:-:S07]  /*2ab0*/  SEL R3, RZ, 0x1, P3 ;  /* 0x00000001ff037807 */ /* 0x000fce0001800000 */
.L_x_43:
[----:B------:R-:W-:Y:S04]  /*2ac0*/  BSSY B0, `(.L_x_47) ;  /* 0x0000007000007945 */ /* 0x000fe80003800000 */
[----:B------:R-:W-:Y:S05]  /*2ad0*/  @!P0 BRA `(.L_x_48) ;  /* 0x0000000000108947 */ /* 0x000fea0003800000 */
[----:B------:R-:W-:-:S13]  /*2ae0*/  LOP3.LUT P0, RZ, R90, 0xff, RZ, 0xc0, !PT ;  /* 0x000000ff5aff7812 */ /* 0x000fda000780c0ff */
[----:B------:R-:W-:Y:S05]  /*2af0*/  @!P0 BRA `(.L_x_49) ;  /* 0x00000000000c8947 */ /* 0x000fea0003800000 */
[----:B-----5:R-:W-:Y:S01]  /*2b00*/  FSETP.EQ.AND P2, PT, R92, RZ, PT ;  /* 0x000000ff5c00720b */ /* 0x020fe20003f42000 */
[----:B------:R-:W-:-:S12]  /*2b10*/  BRA `(.L_x_49) ;  /* 0x0000000000047947 */ /* 0x000fd80003800000 */
.L_x_48:
[----:B-----5:R-:W-:-:S13]  /*2b20*/  FSETP.EQ.AND P2, PT, R92, RZ, PT ;  /* 0x000000ff5c00720b */ /* 0x020fda0003f42000 */
.L_x_49:
[----:B------:R-:W-:Y:S05]  /*2b30*/  BSYNC B0 ;  /* 0x0000000000007941 */ /* 0x000fea0003800000 */
.L_x_47:
[----:B-1-34-:R-:W-:Y:S01]  /*2b40*/  PRMT R4, R3, 0x9910, RZ ;  /* 0x0000991003047816 */ /* 0x01afe200000000ff */
[----:B------:R-:W-:Y:S01]  /*2b50*/  BSSY B0, `(.L_x_50) ;  /* 0x000002a000007945 */ /* 0x000fe20003800000 */
[----:B------:R-:W-:Y:S01]  /*2b60*/  LOP3.LUT R91, R91, 0x1, RZ, 0x3c, !PT ;  /* 0x000000015b5b7812 */ /* 0x000fe200078e3cff */
[----:B------:R-:W-:Y:S01]  /*2b70*/  IMAD.MOV.U32 R3, RZ, RZ, RZ ;  /* 0x000000ffff037224 */ /* 0x000fe200078e00ff */
[----:B------:R-:W-:Y:S02]  /*2b80*/  ISETP.NE.AND P0, PT, R4, RZ, PT ;  /* 0x000000ff0400720c */ /* 0x000fe40003f05270 */
[----:B------:R-:W-:Y:S02]  /*2b90*/  CS2R R6, SRZ ;  /* 0x0000000000067805 */ /* 0x000fe4000001ff00 */
[----:B------:R-:W-:Y:S02]  /*2ba0*/  CS2R R4, SRZ ;  /* 0x0000000000047805 */ /* 0x000fe4000001ff00 */
[----:B------:R-:W-:-:S02]  /*2bb0*/  CS2R R10, SRZ ;  /* 0x00000000000a7805 */ /* 0x000fc4000001ff00 */
[----:B------:R-:W-:-:S05]  /*2bc0*/  CS2R R8, SRZ ;  /* 0x0000000000087805 */ /* 0x000fca000001ff00 */
[----:B------:R-:W-:Y:S05]  /*2bd0*/  @!P0 BRA `(.L_x_51) ;  /* 0x0000000000848947 */ /* 0x000fea0003800000 */
[----:B------:R-:W-:-:S13]  /*2be0*/  ISETP.NE.AND P3, PT, R100, 0x3, PT ;  /* 0x000000036400780c */ /* 0x000fda0003f65270 */
[----:B------:R-:W-:Y:S05]  /*2bf0*/  @!P3 BRA `(.L_x_52) ;  /* 0x000000000004b947 */ /* 0x000fea0003800000 */
[----:B------:R-:W-:Y:S01]  /*2c00*/  BPT.TRAP 0x1 ;  /* 0x000000040000795c */ /* 0x000fe20000300000 */
.L_x_52:
[----:B------:R-:W-:Y:S01]  /*2c10*/  SHF.L.U32 R4, R91, 0x1f, RZ ;  /* 0x0000001f5b047819 */ /* 0x000fe200000006ff */
[----:B------:R-:W-:Y:S01]  /*2c20*/  BSSY B1, `(.L_x_53) ;  /* 0x0000005000017945 */ /* 0x000fe20003800000 */
[----:B------:R-:W-:Y:S02]  /*2c30*/  IMAD.MOV.U32 R3, RZ, RZ, 0x1 ;  /* 0x00000001ff037424 */ /* 0x000fe400078e00ff */
[----:B------:R-:W1:Y:S01]  /*2c40*/  SYNCS.PHASECHK.TRANS64.TRYWAIT P3, [UR53+0x40], R4 ;  /* 0x00004004ff0075a7 */ /* 0x000e620008060175 */
[----:B------:R-:W-:Y:S01]  /*2c50*/  IMAD.MOV.U32 R6, RZ, RZ, RZ ;  /* 0x000000ffff067224 */ /* 0x000fe200078e00ff */
[----:B-1----:R-:W-:Y:S06]  /*2c60*/  @!P3 BRA `(.L_x_54) ;  /* 0x0000004c00f8b947 */ /* 0x002fec0003800000 */
.L_x_169:
[----:B------:R-:W-:Y:S05]  /*2c70*/  BSYNC B1 ;  /* 0x0000000000017941 */ /* 0x000fea0003800000 */
.L_x_53:
[----:B-1----:R-:W-:Y:S02]  /*2c80*/  CS2R R4, SRZ ;  /* 0x0000000000047805 */ /* 0x002fe4000001ff00 */
[----:B------:R-:W-:Y:S02]  /*2c90*/  CS2R R10, SRZ ;  /* 0x00000000000a7805 */ /* 0x000fe4000001ff00 */
[----:B------:R-:W-:Y:S01]  /*2ca0*/  CS2R R8, SRZ ;  /* 0x0000000000087805 */ /* 0x000fe2000001ff00 */
[----:B------:R-:W-:Y:S06]  /*2cb0*/  @P2 BRA `(.L_x_51) ;  /* 0x00000000004c2947 */ /* 0x000fec0003800000 */
[C---:B------:R-:W-:Y:S01]  /*2cc0*/  IMAD.SHL.U32 R4, R18.reuse, 0x10, RZ ;  /* 0x0000001012047824 */ /* 0x040fe200078e00ff */
[----:B------:R-:W-:Y:S01]  /*2cd0*/  SHF.R.U32.HI R7, RZ, 0x1, R18 ;  /* 0x00000001ff077819 */ /* 0x000fe20000011612 */
[C---:B------:R-:W-:Y:S01]  /*2ce0*/  IMAD.SHL.U32 R5, R18.reuse, 0x20, RZ ;  /* 0x0000002012057824 */ /* 0x040fe200078e00ff */
[C---:B------:R-:W-:Y:S01]  /*2cf0*/  LOP3.LUT P3, RZ, R18.reuse, 0x4, RZ, 0xc0, !PT ;  /* 0x0000000412ff7812 */ /* 0x040fe2000786c0ff */
[----:B------:R-:W-:Y:S01]  /*2d00*/  IMAD.SHL.U32 R9, R18, 0x4, RZ ;  /* 0x0000000412097824 */ /* 0x000fe200078e00ff */
[----:B------:R-:W-:Y:S01]  /*2d10*/  LOP3.LUT R4, R4, 0xe00, RZ, 0xc0, !PT ;  /* 0x00000e0004047812 */ /* 0x000fe200078ec0ff */
[----:B------:R-:W-:Y:S05]  /*2d20*/  WARPSYNC.ALL ;  /* 0x0000000000007948 */ /* 0x000fea0003800000 */
[----:B------:R-:W-:-:S02]  /*2d30*/  LOP3.LUT R6, R5, 0xc0, RZ, 0xc0, !PT ;  /* 0x000000c005067812 */ /* 0x000fc400078ec0ff */
[----:B------:R-:W-:Y:S02]  /*2d40*/  LOP3.LUT R4, R4, 0x20, R5, 0xf8, !PT ;  /* 0x0000002004047812 */ /* 0x000fe400078ef805 */
[----:B------:R-:W-:Y:S02]  /*2d50*/  LOP3.LUT R6, R6, 0x8, R7, 0xf8, !PT ;  /* 0x0000000806067812 */ /* 0x000fe400078ef807 */
[----:B------:R-:W-:Y:S02]  /*2d60*/  LOP3.LUT R4, R4, 0x100, R5, 0xf8, !PT ;  /* 0x0000010004047812 */ /* 0x000fe400078ef805 */
[----:B------:R-:W-:-:S04]  /*2d70*/  LOP3.LUT R9, R6, 0x18, R9, 0x78, !PT ;  /* 0x0000001806097812 */ /* 0x000fc800078e7809 */
[----:B------:R-:W-:-:S04]  /*2d80*/  LOP3.LUT R4, R4, R9, RZ, 0xfc, !PT ;  /* 0x0000000904047212 */ /* 0x000fc800078efcff */
[----:B------:R-:W-:-:S05]  /*2d90*/  LEA R8, R4, UR53, 0x1 ;  /* 0x0000003504087c11 */ /* 0x000fca000f8e08ff */
[C---:B------:R-:W-:Y:S02]  /*2da0*/  VIADD R5, R8.reuse, 0x200 ;  /* 0x0000020008057836 */ /* 0x040fe40000000000 */
[----:B------:R-:W-:Y:S02]  /*2db0*/  VIADD R4, R8, 0x220 ;  /* 0x0000022008047836 */ /* 0x000fe40000000000 */
[----:B------:R-:W-:Y:S01]  /*2dc0*/  @P3 VIADD R4, R5, 0xffffffe0 ;  /* 0xffffffe005043836 */ /* 0x000fe20000000000 */
[----:B------:R-:W1:Y:S05]  /*2dd0*/  LDSM.16.M88.4 R8, [R8+0x200] ;  /* 0x000200000808783b */ /* 0x000e6a0000000200 */
[----:B------:R-:W3:Y:S02]  /*2de0*/  LDSM.16.M88.4 R4, [R4] ;  /* 0x000000000404783b */ /* 0x000ee40000000200 */
.L_x_51:
[----:B------:R-:W-:Y:S05]  /*2df0*/  BSYNC B0 ;  /* 0x0000000000007941 */ /* 0x000fea0003800000 */
.L_x_50:
[C---:B------:R-:W-:Y:S01]  /*2e00*/  IMAD.SHL.U32 R99, R18.reuse, 0x20, RZ ;  /* 0x0000002012637824 */ /* 0x040fe200078e00ff */
[----:B------:R-:W-:Y:S01]  /*2e10*/  SHF.R.U32.HI R15, RZ, 0x1, R18 ;  /* 0x00000001ff0f7819 */ /* 0x000fe20000011612 */
[----:B------:R-:W-:Y:S01]  /*2e20*/  IMAD.SHL.U32 R12, R18, 0x10, RZ ;  /* 0x00000010120c7824 */ /* 0x000fe200078e00ff */
[----:B-1----:R-:W-:Y:S01]  /*2e30*/  LOP3.LUT R95, R10, 0xffff0000, RZ, 0xc0, !PT ;  /* 0xffff00000a5f7812 */ /* 0x002fe200078ec0ff */
[----:B------:R-:W-:Y:S01]  /*2e40*/  IMAD.SHL.U32 R101, R18, 0x4, RZ ;  /* 0x0000000412657824 */ /* 0x000fe200078e00ff */
[----:B------:R-:W-:Y:S01]  /*2e50*/  LOP3.LUT R14, R99, 0xc0, RZ, 0xc0, !PT ;  /* 0x000000c0630e7812 */ /* 0x000fe200078ec0ff */
[----:B------:R-:W-:Y:S01]  /*2e60*/  IMAD.U32 R21, R9, 0x10000, RZ ;  /* 0x0001000009157824 */ /* 0x000fe200078e00ff */
[----:B------:R-:W-:Y:S01]  /*2e70*/  LOP3.LUT R12, R12, 0xe00, RZ, 0xc0, !PT ;  /* 0x00000e000c0c7812 */ /* 0x000fe200078ec0ff */
[----:B------:R-:W-:Y:S01]  /*2e80*/  IMAD.U32 R23, R10, 0x10000, RZ ;  /* 0x000100000a177824 */ /* 0x000fe200078e00ff */
[----:B------:R-:W-:Y:S01]  /*2e90*/  LOP3.LUT R14, R14, 0x8, R15, 0xf8, !PT ;  /* 0x000000080e0e7812 */ /* 0x000fe200078ef80f */
[----:B------:R-:W-:Y:S01]  /*2ea0*/  IMAD.U32 R97, R11, 0x10000, RZ ;  /* 0x000100000b617824 */ /* 0x000fe200078e00ff */
[----:B------:R-:W-:Y:S01]  /*2eb0*/  LOP3.LUT R15, R8, 0xffff0000, RZ, 0xc0, !PT ;  /* 0xffff0000080f7812 */ /* 0x000fe200078ec0ff */
[----:B-----5:R-:W-:Y:S01]  /*2ec0*/  FMUL R96, R92, R95 ;  /* 0x0000005f5c607220 */ /* 0x020fe20000400000 */
[----:B------:R-:W-:Y:S01]  /*2ed0*/  LOP3.LUT R9, R9, 0xffff0000, RZ, 0xc0, !PT ;  /* 0xffff000009097812 */ /* 0x000fe200078ec0ff */
[----:B---3--:R-:W-:Y:S01]  /*2ee0*/  IMAD.U32 R103, R5, 0x10000, RZ ;  /* 0x0001000005677824 */ /* 0x008fe200078e00ff */
[----:B------:R-:W-:Y:S01]  /*2ef0*/  LOP3.LUT R12, R12, 0x20, R99, 0xf8, !PT ;  /* 0x000000200c0c7812 */ /* 0x000fe200078ef863 */
[----:B------:R-:W-:Y:S01]  /*2f00*/  IMAD.U32 R107, R6, 0x10000, RZ ;  /* 0x00010000066b7824 */ /* 0x000fe200078e00ff */
[----:B------:R-:W-:Y:S01]  /*2f10*/  LOP3.LUT R115, R14, 0x18, R101, 0x78, !PT ;  /* 0x000000180e737812 */ /* 0x000fe200078e7865 */
[C---:B------:R-:W-:Y:S01]  /*2f20*/  FMUL R14, R92.reuse, R15 ;  /* 0x0000000f5c0e7220 */ /* 0x040fe20000400000 */
[----:B------:R-:W-:Y:S01]  /*2f30*/  LOP3.LUT R11, R11, 0xffff0000, RZ, 0xc0, !PT ;  /* 0xffff00000b0b7812 */ /* 0x000fe200078ec0ff */
[C---:B------:R-:W-:Y:S01]  /*2f40*/  FMUL R15, R92.reuse, R21 ;  /* 0x000000155c0f7220 */ /* 0x040fe20000400000 */
[----:B------:R-:W-:Y:S01]  /*2f50*/  FMUL R94, R92, R9 ;  /* 0x000000095c5e7220 */ /* 0x000fe20000400000 */
[----:B------:R-:W-:Y:S01]  /*2f60*/  LOP3.LUT R12, R12, 0x100, R99, 0xf8, !PT ;  /* 0x000001000c0c7812 */ /* 0x000fe200078ef863 */
[----:B------:R-:W-:Y:S01]  /*2f70*/  FMUL R21, R92, R23 ;  /* 0x000000175c157220 */ /* 0x000fe20000400000 */
[C---:B------:R-:W-:Y:S01]  /*2f80*/  LOP3.LUT R101, R4.reuse, 0xffff0000, RZ, 0xc0, !PT ;  /* 0xffff000004657812 */ /* 0x040fe200078ec0ff */
[----:B------:R-:W-:Y:S01]  /*2f90*/  IMAD.U32 R99, R4, 0x10000, RZ ;  /* 0x0001000004637824 */ /* 0x000fe200078e00ff */
[----:B------:R-:W-:Y:S01]  /*2fa0*/  LOP3.LUT R4, R18, 0xff, RZ, 0xc0, !PT ;  /* 0x000000ff12047812 */ /* 0x000fe200078ec0ff */
[----:B------:R-:W-:Y:S01]  /*2fb0*/  FMUL R97, R92, R97 ;  /* 0x000000615c617220 */ /* 0x000fe20000400000 */
[----:B------:R-:W-:Y:S01]  /*2fc0*/  LOP3.LUT R105, R5, 0xffff0000, RZ, 0xc0, !PT ;  /* 0xffff000005697812 */ /* 0x000fe200078ec0ff */
[C---:B------:R-:W-:Y:S01]  /*2fd0*/  FFMA R5, R93.reuse, R58, R15 ;  /* 0x0000003a5d057223 */ /* 0x040fe2000000000f */
[----:B------:R-:W-:Y:S01]  /*2fe0*/  LOP3.LUT R109, R6, 0xffff0000, RZ, 0xc0, !PT ;  /* 0xffff0000066d7812 */ /* 0x000fe200078ec0ff */
[C---:B------:R-:W-:Y:S01]  /*2ff0*/  FFMA R6, R93.reuse, R59, R94 ;  /* 0x0000003b5d067223 */ /* 0x040fe2000000005e */
[----:B------:R-:W-:Y:S01]  /*3000*/  FMUL R102, R92, R11 ;  /* 0x0000000b5c667220 */ /* 0x000fe20000400000 */
[C---:B------:R-:W-:Y:S01]  /*3010*/  FFMA R60, R93.reuse, R60, R21 ;  /* 0x0000003c5d3c7223 */ /* 0x040fe20000000015 */
[----:B------:R-:W-:Y:S01]  /*3020*/  FFMA R61, R93, R61, R96 ;  /* 0x0000003d5d3d7223 */ /* 0x000fe20000000060 */
[----:B------:R-:W-:Y:S01]  /*3030*/  IMAD.U32 R13, R8, 0x10000, RZ ;  /* 0x00010000080d7824 */ /* 0x000fe200078e00ff */
[C---:B------:R-:W-:Y:S01]  /*3040*/  LOP3.LUT R113, R7.reuse, 0xffff0000, RZ, 0xc0, !PT ;  /* 0xffff000007717812 */ /* 0x040fe200078ec0ff */
[C---:B------:R-:W-:Y:S01]  /*3050*/  FMUL R99, R92.reuse, R99 ;  /* 0x000000635c637220 */ /* 0x040fe20000400000 */
[----:B------:R-:W-:Y:S01]  /*3060*/  FMUL R104, R92, R101 ;  /* 0x000000655c687220 */ /* 0x000fe20000400000 */
[----:B------:R-:W-:Y:S01]  /*3070*/  IMAD.U32 R111, R7, 0x10000, RZ ;  /* 0x00010000076f7824 */ /* 0x000fe200078e00ff */
[----:B------:R-:W-:Y:S01]  /*3080*/  LOP3.LUT R115, R12, R115, RZ, 0xfc, !PT ;  /* 0x000000730c737212 */ /* 0x000fe200078efcff */
[----:B------:R-:W-:-:S02]  /*3090*/  VIADD R4, R4, 0x1f ;  /* 0x0000001f04047836 */ /* 0x000fc40000000000 */
[C---:B------:R-:W-:Y:S01]  /*30a0*/  FFMA R7, R93.reuse, R62, R97 ;  /* 0x0000003e5d077223 */ /* 0x040fe20000000061 */
[C---:B------:R-:W-:Y:S01]  /*30b0*/  FFMA R8, R93.reuse, R63, R102 ;  /* 0x0000003f5d087223 */ /* 0x040fe20000000066 */
[----:B------:R-:W-:Y:S01]  /*30c0*/  F2FP.BF16.F32.PACK_AB R5, R6, R5 ;  /* 0x000000050605723e */ /* 0x000fe200000010ff */
[C---:B------:R-:W-:Y:S01]  /*30d0*/  FMUL R12, R92.reuse, R13 ;  /* 0x0000000d5c0c7220 */ /* 0x040fe20000400000 */
[C---:B------:R-:W-:Y:S01]  /*30e0*/  FFMA R64, R93.reuse, R64, R99 ;  /* 0x000000405d407223 */ /* 0x040fe20000000063 */
[----:B------:R-:W-:Y:S01]  /*30f0*/  FFMA R65, R93, R65, R104 ;  /* 0x000000415d417223 */ /* 0x000fe20000000068 */
[----:B------:R-:W-:Y:S01]  /*3100*/  F2FP.BF16.F32.PACK_AB R6, R61, R60 ;  /* 0x0000003c3d06723e */ /* 0x000fe200000010ff */
[----:B------:R-:W-:Y:S02]  /*3110*/  IMAD.MOV.U32 R20, RZ, RZ, 0x20 ;  /* 0x00000020ff147424 */ /* 0x000fe400078e00ff */
[C---:B------:R-:W-:Y:S01]  /*3120*/  FMUL R103, R92.reuse, R103 ;  /* 0x000000675c677220 */ /* 0x040fe20000400000 */
[----:B------:R-:W-:Y:S01]  /*3130*/  FMUL R58, R92, R105 ;  /* 0x000000695c3a7220 */ /* 0x000fe20000400000 */
[----:B------:R-:W-:Y:S01]  /*3140*/  LOP3.LUT P4, RZ, R18, 0x4, RZ, 0xc0, !PT ;  /* 0x0000000412ff7812 */ /* 0x000fe2000788c0ff */
[C---:B------:R-:W-:Y:S01]  /*3150*/  FMUL R107, R92.reuse, R107 ;  /* 0x0000006b5c6b7220 */ /* 0x040fe20000400000 */
[C---:B------:R-:W-:Y:S01]  /*3160*/  FMUL R60, R92.reuse, R109 ;  /* 0x0000006d5c3c7220 */ /* 0x040fe20000400000 */
[C---:B------:R-:W-:Y:S01]  /*3170*/  FMUL R111, R92.reuse, R111 ;  /* 0x0000006f5c6f7220 */ /* 0x040fe20000400000 */
[----:B------:R-:W-:Y:S01]  /*3180*/  FMUL R62, R92, R113 ;  /* 0x000000715c3e7220 */ /* 0x000fe20000400000 */
[----:B------:R-:W-:Y:S01]  /*3190*/  LEA R13, R115, UR53, 0x1 ;  /* 0x00000035730d7c11 */ /* 0x000fe2000f8e08ff */
[C---:B------:R-:W-:Y:S01]  /*31a0*/  FFMA R57, R93.reuse, R57, R14 ;  /* 0x000000395d397223 */ /* 0x040fe2000000000e */
[----:B------:R-:W-:Y:S01]  /*31b0*/  ISETP.GT.U32.AND P3, PT, R4, 0x3e, PT ;  /* 0x0000003e0400780c */ /* 0x000fe20003f64070 */
[C---:B------:R-:W-:Y:S01]  /*31c0*/  FFMA R4, R93.reuse, R56, R12 ;  /* 0x000000385d047223 */ /* 0x040fe2000000000c */
[----:B------:R-:W-:Y:S01]  /*31d0*/  F2FP.BF16.F32.PACK_AB R7, R8, R7 ;  /* 0x000000070807723e */ /* 0x000fe200000010ff */
[C---:B------:R-:W-:Y:S01]  /*31e0*/  FFMA R9, R93.reuse, R66, R103 ;  /* 0x000000425d097223 */ /* 0x040fe20000000067 */
[----:B------:R-:W-:Y:S01]  /*31f0*/  FFMA R10, R93, R67, R58 ;  /* 0x000000435d0a7223 */ /* 0x000fe2000000003a */
[----:B------:R-:W-:Y:S01]  /*3200*/  F2FP.BF16.F32.PACK_AB R8, R65, R64 ;  /* 0x000000404108723e */ /* 0x000fe200000010ff */
[C---:B------:R-:W-:Y:S01]  /*3210*/  FFMA R68, R93.reuse, R68, R107 ;  /* 0x000000445d447223 */ /* 0x040fe2000000006b */
[C---:B------:R-:W-:Y:S01]  /*3220*/  FFMA R69, R93.reuse, R69, R60 ;  /* 0x000000455d457223 */ /* 0x040fe2000000003c */
[C---:B------:R-:W-:Y:S01]  /*3230*/  FFMA R11, R93.reuse, R70, R111 ;  /* 0x000000465d0b7223 */ /* 0x040fe2000000006f */
[----:B------:R-:W-:Y:S01]  /*3240*/  FFMA R56, R93, R71, R62 ;  /* 0x000000475d387223 */ /* 0x000fe2000000003e */
[----:B------:R-:W-:Y:S01]  /*3250*/  SEL R20, R20, 0xffffffe0, !P4 ;  /* 0xffffffe014147807 */ /* 0x000fe20006000000 */
[----:B------:R-:W-:Y:S01]  /*3260*/  VIADD R64, R13, 0x200 ;  /* 0x000002000d407836 */ /* 0x000fe20000000000 */
[----:B------:R-:W-:Y:S01]  /*3270*/  F2FP.BF16.F32.PACK_AB R4, R57, R4 ;  /* 0x000000043904723e */ /* 0x000fe200000010ff */
[----:B------:R-:W-:Y:S05]  /*3280*/  WARPSYNC.ALL ;  /* 0x0000000000007948 */ /* 0x000fea0003800000 */
[----:B------:R-:W-:Y:S01]  /*3290*/  F2FP.BF16.F32.PACK_AB R9, R10, R9 ;  /* 0x000000090a09723e */ /* 0x000fe200000010ff */
[----:B------:R-:W-:Y:S01]  /*32a0*/  IMAD.IADD R23, R64, 0x1, R20 ;  /* 0x0000000140177824 */ /* 0x000fe200078e0214 */
[----:B------:R-:W-:Y:S01]  /*32b0*/  F2FP.BF16.F32.PACK_AB R10, R69, R68 ;  /* 0x00000044450a723e */ /* 0x000fe200000010ff */
[----:B------:R1:W-:Y:S01]  /*32c0*/  STSM.16.M88.4 [R13+0x200], R4 ;  /* 0x000200040d007844 */ /* 0x0003e20000000200 */
[----:B------:R-:W-:Y:S01]  /*32d0*/  F2FP.BF16.F32.PACK_AB R11, R56, R11 ;  /* 0x0000000b380b723e */ /* 0x000fe200000010ff */
[----:B------:R-:W-:Y:S04]  /*32e0*/  BSSY B0, `(.L_x_55) ;  /* 0x0000010000007945 */ /* 0x000fe80003800000 */
[----:B------:R1:W-:Y:S01]  /*32f0*/  STSM.16.M88.4 [R23], R8 ;  /* 0x0000000817007844 */ /* 0x0003e20000000200 */
[----:B------:R-:W-:Y:S01]  /*3300*/  @!PT LDS RZ, [RZ] ;  /* 0x00000000fffff984 */ /* 0x000fe20000000800 */
[----:B------:R-:W-:Y:S01]  /*3310*/  @!PT LDS RZ, [RZ] ;  /* 0x00000000fffff984 */ /* 0x000fe20000000800 */
[----:B------:R-:W-:Y:S01]  /*3320*/  @!PT LDS RZ, [RZ] ;  /* 0x00000000fffff984 */ /* 0x000fe20000000800 */
[----:B------:R-:W-:Y:S01]  /*3330*/  @!PT LDS RZ, [RZ] ;  /* 0x00000000fffff984 */ /* 0x000fe20000000800 */
[----:B------:R3:W-:Y:S06]  /*3340*/  MEMBAR.ALL.CTA ;  /* 0x0000000000007992 */ /* 0x0007ec0000008000 */
[----:B---3--:R-:W3:Y:S02]  /*3350*/  FENCE.VIEW.ASYNC.S ;  /* 0x00000000000073c6 */ /* 0x008ee40000000000 */
[----:B---3--:R-:W-:Y:S06]  /*3360*/  BAR.SYNC.DEFER_BLOCKING 0x1, 0x100 ;  /* 0x0044000000007b1d */ /* 0x008fec0000010000 */
[----:B------:R-:W-:Y:S05]  /*3370*/  @P3 BRA `(.L_x_56) ;  /* 0x0000000000183947 */ /* 0x000fea0003800000 */
[----:B------:R-:W-:Y:S02]  /*3380*/  UIADD3 UR4, UP0, UR54, 0x4f0, URZ ;  /* 0x000004f036047890 */ /* 0x000fe4000ff1e03f */
[----:B------:R-:W-:Y:S02]  /*3390*/  UIADD3 UR44, UR53, 0x200, URZ ;  /* 0x00000200352c7890 */ /* 0x000fe4000fffe03f */
[----:B------:R-:W-:-:S09]  /*33a0*/  UIADD3.X UR5, URZ, UR55, URZ, UP0, !UPT ;  /* 0x000000373f057290 */ /* 0x000fd200087fe43f */
[----:B------:R3:W-:Y:S01]  /*33b0*/  UTMASTG.3D [UR44], [UR4] ;  /* 0x0000002c040073b5 */ /* 0x0007e20008010000 */
[----:B------:R0:W-:Y:S01]  /*33c0*/  UTMACMDFLUSH ;  /* 0x00000000000079b7 */ /* 0x0001e20000000000 */
[----:B---3--:R-:W-:-:S04]  /*33d0*/  DEPBAR.LE SB0, 0x1 ;  /* 0x000080400000791a */ /* 0x008fc80000000000 */
.L_x_56:
[----:B------:R-:W-:Y:S05]  /*33e0*/  BSYNC B0 ;  /* 0x0000000000007941 */ /* 0x000fea0003800000 */
.L_x_55:
[----:B------:R-:W-:Y:S01]  /*33f0*/  BAR.SYNC.DEFER_BLOCKING 0x1, 0x100 ;  /* 0x0044000000007b1d */ /* 0x000fe20000010000 */
[----:B------:R-:W-:-:S13]  /*3400*/  ISETP.NE.AND P5, PT, RZ, UR48, PT ;  /* 0x00000030ff007c0c */ /* 0x000fda000bfa5270 */
[----:B------:R-:W-:Y:S05]  /*3410*/  @!P5 BRA `(.L_x_57) ;  /* 0x000000000034d947 */ /* 0x000fea0003800000 */
[----:B------:R-:W-:Y:S04]  /*3420*/  BSSY B0, `(.L_x_58) ;  /* 0x0000009000007945 */ /* 0x000fe80003800000 */
[----:B------:R-:W-:Y:S05]  /*3430*/  @!P0 BRA `(.L_x_59) ;  /* 0x00000000001c8947 */ /* 0x000fea0003800000 */
[----:B------:R-:W-:-:S13]  /*3440*/  ISETP.NE.AND P5, PT, R100, 0x3, PT ;  /* 0x000000036400780c */ /* 0x000fda0003fa5270 */
[----:B------:R-:W-:Y:S05]  /*3450*/  @!P5 BRA `(.L_x_60) ;  /* 0x000000000004d947 */ /* 0x000fea0003800000 */
[----:B------:R-:W-:Y:S01]  /*3460*/  BPT.TRAP 0x1 ;  /* 0x000000040000795c */ /* 0x000fe20000300000 */
.L_x_60:
[----:B------:R-:W-:-:S04]  /*3470*/  ULEA UR4, UR39, UR53, 0x3 ;  /* 0x0000003527047291 */ /* 0x000fc8000f8e183f */
[----:B------:R-:W-:-:S04]  /*3480*/  UIADD3 UR4, UR4, 0x60, URZ ;  /* 0x0000006004047890 */ /* 0x000fc8000fffe03f */
[----:B------:R-:W-:-:S09]  /*3490*/  UPRMT UR4, UR52, 0x654, UR4 ;  /* 0x0000065434047896 */ /* 0x000fd20008000004 */
[----:B------:R-:W-:Y:S03]  /*34a0*/  SYNCS.ARRIVE.TRANS64.RED.A1T0 RZ, [UR4], RZ ;  /* 0x000000ffffff79a7 */ /* 0x000fe60008100404 */
.L_x_59:
[----:B------:R-:W-:Y:S05]  /*34b0*/  BSYNC B0 ;  /* 0x0000000000007941 */ /* 0x000fea0003800000 */
.L_x_58:
[----:B------:R-:W-:-:S04]  /*34c0*/  UIADD3 UR39, UR39, 0x1, URZ ;  /* 0x0000000127277890 */ /* 0x000fc8000fffe03f */
[----:B------:R-:W-:-:S04]  /*34d0*/  UISETP.NE.AND UP0, UPT, UR39, 0x4, UPT ;  /* 0x000000042700788c */ /* 0x000fc8000bf05270 */
[----:B------:R-:W-:-:S12]  /*34e0*/  USEL UR39, UR39, URZ, UP0 ;  /* 0x0000003f27277287 */ /* 0x000fd80008000000 */
.L_x_57:
[----:B------:R-:W-:Y:S04]  /*34f0*/  BSSY B0, `(.L_x_61) ;  /* 0x0000033000007945 */ /* 0x000fe80003800000 */
[----:B------:R-:W-:Y:S05]  /*3500*/  @!P0 BRA `(.L_x_62) ;  /* 0x0000000000c48947 */ /* 0x000fea0003800000 */
[----:B------:R-:W-:-:S13]  /*3510*/  ISETP.NE.AND P5, PT, R100, 0x3, PT ;  /* 0x000000036400780c */ /* 0x000fda0003fa5270 */
[----:B------:R-:W-:Y:S05]  /*3520*/  @!P5 BRA `(.L_x_63) ;  /* 0x000000000004d947 */ /* 0x000fea0003800000 */
[----:B------:R-:W-:Y:S01]  /*3530*/  BPT.TRAP 0x1 ;  /* 0x000000040000795c */ /* 0x000fe20000300000 */
.L_x_63:
[----:B-1----:R-:W-:Y:S01]  /*3540*/  LEA R4, R3, UR53, 0x3 ;  /* 0x0000003503047c11 */ /* 0x002fe2000f8e18ff */
[----:B------:R-:W-:Y:S01]  /*3550*/  BSSY B1, `(.L_x_64) ;  /* 0x0000004000017945 */ /* 0x000fe20003800000 */
[----:B------:R-:W-:-:S04]  /*3560*/  SHF.L.U32 R5, R91, 0x1f, RZ ;  /* 0x0000001f5b057819 */ /* 0x000fc800000006ff */
[----:B------:R-:W1:Y:S02]  /*3570*/  SYNCS.PHASECHK.TRANS64.TRYWAIT P5, [R4+URZ+0x40], R5 ;  /* 0x00004005040075a7 */ /* 0x000e6400080a017f */
[----:B-1----:R-:W-:Y:S05]  /*3580*/  @!P5 BRA `(.L_x_65) ;  /* 0x0000004400c8d947 */ /* 0x002fea0003800000 */
.L_x_170:
[----:B------:R-:W-:Y:S05]  /*3590*/  BSYNC B1 ;  /* 0x0000000000017941 */ /* 0x000fea0003800000 */
.L_x_64:
[----:B------:R-:W-:Y:S05]  /*35a0*/  @P2 BRA `(.L_x_66) ;  /* 0x0000000000982947 */ /* 0x000fea0003800000 */
[----:B-1----:R-:W-:Y:S01]  /*35b0*/  IMAD R4, R3, 0x2000, R64 ;  /* 0x0000200003047824 */ /* 0x002fe200078e0240 */
[----:B------:R-:W-:Y:S05]  /*35c0*/  WARPSYNC.ALL ;  /* 0x0000000000007948 */ /* 0x000fea0003800000 */
[C---:B------:R-:W-:Y:S01]  /*35d0*/  VIADD R5, R4.reuse, 0x20 ;  /* 0x0000002004057836 */ /* 0x040fe20000000000 */
[----:B------:R-:W1:Y:S01]  /*35e0*/  LDSM.16.M88.4 R8, [R4] ;  /* 0x000000000408783b */ /* 0x000e620000000200 */
[----:B------:R-:W-:-:S05]  /*35f0*/  @P4 VIADD R5, R4, 0xffffffe0 ;  /* 0xffffffe004054836 */ /* 0x000fca0000000000 */
[----:B------:R-:W3:Y:S01]  /*3600*/  LDSM.16.M88.4 R60, [R5] ;  /* 0x00000000053c783b */ /* 0x000ee20000000200 */
[----:B-1----:R-:W-:Y:S01]  /*3610*/  LOP3.LUT R15, R8, 0xffff0000, RZ, 0xc0, !PT ;  /* 0xffff0000080f7812 */ /* 0x002fe200078ec0ff */
[C---:B------:R-:W-:Y:S01]  /*3620*/  IMAD.U32 R21, R9.reuse, 0x10000, RZ ;  /* 0x0001000009157824 */ /* 0x040fe200078e00ff */
[----:B------:R-:W-:Y:S01]  /*3630*/  LOP3.LUT R9, R9, 0xffff0000, RZ, 0xc0, !PT ;  /* 0xffff000009097812 */ /* 0x000fe200078ec0ff */
[C---:B------:R-:W-:Y:S01]  /*3640*/  IMAD.U32 R97, R11.reuse, 0x10000, RZ ;  /* 0x000100000b617824 */ /* 0x040fe200078e00ff */
[----:B------:R-:W-:Y:S01]  /*3650*/  LOP3.LUT R57, R10, 0xffff0000, RZ, 0xc0, !PT ;  /* 0xffff00000a397812 */ /* 0x000fe200078ec0ff */
[----:B------:R-:W-:Y:S01]  /*3660*/  IMAD.U32 R7, R8, 0x10000, RZ ;  /* 0x0001000008077824 */ /* 0x000fe200078e00ff */
[----:B------:R-:W-:Y:S01]  /*3670*/  LOP3.LUT R11, R11, 0xffff0000, RZ, 0xc0, !PT ;  /* 0xffff00000b0b7812 */ /* 0x000fe200078ec0ff */
[----:B---3--:R-:W-:Y:S01]  /*3680*/  IMAD.U32 R103, R61, 0x10000, RZ ;  /* 0x000100003d677824 */ /* 0x008fe200078e00ff */
[----:B------:R-:W-:Y:S01]  /*3690*/  LOP3.LUT R59, R60, 0xffff0000, RZ, 0xc0, !PT ;  /* 0xffff00003c3b7812 */ /* 0x000fe200078ec0ff */
[----:B------:R-:W-:Y:S01]  /*36a0*/  IMAD.U32 R111, R63, 0x10000, RZ ;  /* 0x000100003f6f7824 */ /* 0x000fe200078e00ff */
[----:B------:R-:W-:Y:S01]  /*36b0*/  LOP3.LUT R61, R61, 0xffff0000, RZ, 0xc0, !PT ;  /* 0xffff00003d3d7812 */ /* 0x000fe200078ec0ff */
[----:B------:R-:W-:Y:S01]  /*36c0*/  IMAD.U32 R23, R10, 0x10000, RZ ;  /* 0x000100000a177824 */ /* 0x000fe200078e00ff */
[----:B------:R-:W-:Y:S01]  /*36d0*/  LOP3.LUT R5, R62, 0xffff0000, RZ, 0xc0, !PT ;  /* 0xffff00003e057812 */ /* 0x000fe200078ec0ff */
[----:B------:R-:W-:Y:S01]  /*36e0*/  IMAD.U32 R99, R60, 0x10000, RZ ;  /* 0x000100003c637824 */ /* 0x000fe200078e00ff */
[----:B------:R-:W-:Y:S01]  /*36f0*/  LOP3.LUT R63, R63, 0xffff0000, RZ, 0xc0, !PT ;  /* 0xffff00003f3f7812 */ /* 0x000fe200078ec0ff */
[----:B------:R-:W-:-:S02]  /*3700*/  IMAD.U32 R107, R62, 0x10000, RZ ;  /* 0x000100003e6b7824 */ /* 0x000fc400078e00ff */
[C---:B------:R-:W-:Y:S01]  /*3710*/  FMUL R14, R92.reuse, R15 ;  /* 0x0000000f5c0e7220 */ /* 0x040fe20000400000 */
        /* <DEDUP_REMOVED lines=14> */
[----:B------:R-:W-:-:S07]  /*3800*/  FMUL R62, R92, R63 ;  /* 0x0000003f5c3e7220 */ /* 0x000fce0000400000 */
.L_x_66:
[----:B------:R-:W-:-:S07]  /*3810*/  VIADD R3, R3, 0x1 ;  /* 0x0000000103037836 */ /* 0x000fce0000000000 */
.L_x_62:
[----:B------:R-:W-:Y:S05]  /*3820*/  BSYNC B0 ;  /* 0x0000000000007941 */ /* 0x000fea0003800000 */
.L_x_61:
[C---:B-1----:R-:W-:Y:S01]  /*3830*/  FFMA R5, R93.reuse, R26, R15 ;  /* 0x0000001a5d057223 */ /* 0x042fe2000000000f */
[C---:B------:R-:W-:Y:S01]  /*3840*/  FFMA R6, R93.reuse, R27, R94 ;  /* 0x0000001b5d067223 */ /* 0x040fe2000000005e */
        /* <DEDUP_REMOVED lines=13> */
[----:B------:R-:W-:Y:S01]  /*3920*/  FFMA R39, R93, R39, R62 ;  /* 0x000000275d277223 */ /* 0x000fe2000000003e */
[----:B------:R-:W-:Y:S01]  /*3930*/  F2FP.BF16.F32.PACK_AB R5, R6, R5 ;  /* 0x000000050605723e */ /* 0x000fe200000010ff */
[----:B------:R-:W-:Y:S05]  /*3940*/  WARPSYNC.ALL ;  /* 0x0000000000007948 */ /* 0x000fea0003800000 */
[----:B------:R-:W-:Y:S01]  /*3950*/  F2FP.BF16.F32.PACK_AB R32, R33, R32 ;  /* 0x000000202120723e */ /* 0x000fe200000010ff */
[----:B------:R-:W-:Y:S01]  /*3960*/  BSSY B0, `(.L_x_67) ;  /* 0x000001b000007945 */ /* 0x000fe20003800000 */
[----:B------:R-:W-:-:S02]  /*3970*/  F2FP.BF16.F32.PACK_AB R4, R25, R4 ;  /* 0x000000041904723e */ /* 0x000fc400000010ff */
[----:B------:R-:W-:Y:S02]  /*3980*/  F2FP.BF16.F32.PACK_AB R6, R29, R28 ;  /* 0x0000001c1d06723e */ /* 0x000fe400000010ff */
[----:B------:R-:W-:Y:S02]  /*3990*/  F2FP.BF16.F32.PACK_AB R7, R8, R7 ;  /* 0x000000070807723e */ /* 0x000fe400000010ff */
[----:B------:R-:W-:Y:S02]  /*39a0*/  F2FP.BF16.F32.PACK_AB R33, R35, R34 ;  /* 0x000000222321723e */ /* 0x000fe400000010ff */
[----:B------:R-:W-:Y:S01]  /*39b0*/  F2FP.BF16.F32.PACK_AB R34, R37, R36 ;  /* 0x000000242522723e */ /* 0x000fe200000010ff */
[----:B------:R1:W-:Y:S01]  /*39c0*/  STSM.16.M88.4 [R13+0x2200], R4 ;  /* 0x002200040d007844 */ /* 0x0003e20000000200 */
[----:B------:R-:W-:Y:S02]  /*39d0*/  F2FP.BF16.F32.PACK_AB R35, R39, R38 ;  /* 0x000000262723723e */ /* 0x000fe400000010ff */
[----:B------:R-:W-:-:S05]  /*39e0*/  IADD3 R8, R20, 0x2200, R13 ;  /* 0x0000220014087810 */ /* 0x000fca0007ffe00d */
        /* <DEDUP_REMOVED lines=11> */
[----:B------:R-:W-:Y:S02]  /*3aa0*/  UIADD3 UR4, UR53, 0x2200, URZ ;  /* 0x0000220035047890 */ /* 0x000fe4000fffe03f */
[----:B------:R-:W-:Y:S01]  /*3ab0*/  UIADD3.X UR9, URZ, UR55, URZ, UP0, !UPT ;  /* 0x000000373f097290 */ /* 0x000fe200087fe43f */
[----:B------:R-:W-:Y:S01]  /*3ac0*/  UMOV UR5, UR45 ;  /* 0x0000002d00057c82 */ /* 0x000fe20008000000 */
[----:B------:R-:W-:-:S07]  /*3ad0*/  UMOV UR7, UR47 ;  /* 0x0000002f00077c82 */ /* 0x000fce0008000000 */
[----:B------:R3:W-:Y:S01]  /*3ae0*/  UTMASTG.3D [UR4], [UR8] ;  /* 0x00000004080073b5 */ /* 0x0007e20008010000 */
[----:B------:R0:W-:Y:S01]  /*3af0*/  UTMACMDFLUSH ;  /* 0x00000000000079b7 */ /* 0x0001e20000000000 */
[----:B---3--:R-:W-:-:S04]  /*3b00*/  DEPBAR.LE SB0, 0x1 ;  /* 0x000080400000791a */ /* 0x008fc80000000000 */
.L_x_68:
[----:B------:R-:W-:Y:S05]  /*3b10*/  BSYNC B0 ;  /* 0x0000000000007941 */ /* 0x000fea0003800000 */
.L_x_67:
[----:B------:R-:W-:Y:S06]  /*3b20*/  BAR.SYNC.DEFER_BLOCKING 0x1, 0x100 ;  /* 0x0044000000007b1d */ /* 0x000fec0000010000 */
[----:B------:R-:W-:Y:S04]  /*3b30*/  BSSY B0, `(.L_x_69) ;  /* 0x0000009000007945 */ /* 0x000fe80003800000 */
[----:B------:R-:W-:Y:S05]  /*3b40*/  @!P0 BRA `(.L_x_70) ;  /* 0x00000000001c8947 */ /* 0x000fea0003800000 */
[----:B------:R-:W-:-:S13]  /*3b50*/  ISETP.NE.AND P5, PT, R100, 0x3, PT ;  /* 0x000000036400780c */ /* 0x000fda0003fa5270 */
[----:B------:R-:W-:Y:S05]  /*3b60*/  @!P5 BRA `(.L_x_71) ;  /* 0x000000000004d947 */ /* 0x000fea0003800000 */
[----:B------:R-:W-:Y:S01]  /*3b70*/  BPT.TRAP 0x1 ;  /* 0x000000040000795c */ /* 0x000fe20000300000 */
.L_x_71:
[----:B------:R-:W-:-:S04]  /*3b80*/  ULEA UR4, UR39, UR53, 0x3 ;  /* 0x0000003527047291 */ /* 0x000fc8000f8e183f */
[----:B------:R-:W-:-:S04]  /*3b90*/  UIADD3 UR4, UR4, 0x60, URZ ;  /* 0x0000006004047890 */ /* 0x000fc8000fffe03f */
[----:B------:R-:W-:-:S09]  /*3ba0*/  UPRMT UR4, UR52, 0x654, UR4 ;  /* 0x0000065434047896 */ /* 0x000fd20008000004 */
[----:B------:R-:W-:Y:S03]  /*3bb0*/  SYNCS.ARRIVE.TRANS64.RED.A1T0 RZ, [UR4], RZ ;  /* 0x000000ffffff79a7 */ /* 0x000fe60008100404 */
.L_x_70:
[----:B------:R-:W-:Y:S05]  /*3bc0*/  BSYNC B0 ;  /* 0x0000000000007941 */ /* 0x000fea0003800000 */
.L_x_69:
[----:B------:R-:W-:Y:S01]  /*3bd0*/  UIADD3 UR39, UR39, 0x1, URZ ;  /* 0x0000000127277890 */ /* 0x000fe2000fffe03f */
[----:B------:R-:W-:Y:S01]  /*3be0*/  BSSY B0, `(.L_x_72) ;  /* 0x000003a000007945 */ /* 0x000fe20003800000 */
[----:B-1----:R-:W-:Y:S02]  /*3bf0*/  IMAD.MOV.U32 R8, RZ, RZ, R91 ;  /* 0x000000ffff087224 */ /* 0x002fe400078e005b */
[----:B------:R-:W-:-:S04]  /*3c00*/  UISETP.NE.AND UP0, UPT, UR39, 0x4, UPT ;  /* 0x000000042700788c */ /* 0x000fc8000bf05270 */
[----:B------:R-:W-:Y:S01]  /*3c10*/  USEL UR39, UR39, URZ, UP0 ;  /* 0x0000003f27277287 */ /* 0x000fe20008000000 */
[----:B------:R-:W-:Y:S11]  /*3c20*/  @!P0 BRA `(.L_x_73) ;  /* 0x0000000000d48947 */ /* 0x000ff60003800000 */
[----:B------:R-:W-:-:S13]  /*3c30*/  ISETP.NE.AND P5, PT, R100, 0x3, PT ;  /* 0x000000036400780c */ /* 0x000fda0003fa5270 */
[----:B------:R-:W-:Y:S05]  /*3c40*/  @!P5 BRA `(.L_x_74) ;  /* 0x000000000004d947 */ /* 0x000fea0003800000 */
[----:B------:R-:W-:Y:S01]  /*3c50*/  BPT.TRAP 0x1 ;  /* 0x000000040000795c */ /* 0x000fe20000300000 */
.L_x_74:
[----:B------:R-:W-:Y:S01]  /*3c60*/  LEA R4, R3, UR53, 0x3 ;  /* 0x0000003503047c11 */ /* 0x000fe2000f8e18ff */
[----:B------:R-:W-:Y:S01]  /*3c70*/  BSSY B1, `(.L_x_75) ;  /* 0x0000005000017945 */ /* 0x000fe20003800000 */
[----:B------:R-:W-:Y:S01]  /*3c80*/  SHF.L.U32 R5, R91, 0x1f, RZ ;  /* 0x0000001f5b057819 */ /* 0x000fe200000006ff */
[----:B------:R-:W-:-:S03]  /*3c90*/  VIADD R28, R3, 0x1 ;  /* 0x00000001031c7836 */ /* 0x000fc60000000000 */
[----:B------:R-:W1:Y:S02]  /*3ca0*/  SYNCS.PHASECHK.TRANS64.TRYWAIT P5, [R4+URZ+0x40], R5 ;  /* 0x00004005040075a7 */ /* 0x000e6400080a017f */
[----:B-1----:R-:W-:Y:S05]  /*3cb0*/  @!P5 BRA `(.L_x_76) ;  /* 0x000000400010d947 */ /* 0x002fea0003800000 */
.L_x_171:
[----:B------:R-:W-:Y:S05]  /*3cc0*/  BSYNC B1 ;  /* 0x0000000000017941 */ /* 0x000fea0003800000 */
.L_x_75:
[----:B------:R-:W-:-:S04]  /*3cd0*/  ISETP.NE.AND P5, PT, R28, 0x4, PT ;  /* 0x000000041c00780c */ /* 0x000fc80003fa5270 */
[----:B------:R-:W-:Y:S01]  /*3ce0*/  SEL R8, RZ, 0x1, P5 ;  /* 0x00000001ff087807 */ /* 0x000fe20002800000 */
[----:B------:R-:W-:Y:S08]  /*3cf0*/  @P2 BRA `(.L_x_77) ;  /* 0x0000000000982947 */ /* 0x000ff00003800000 */
[----:B------:R-:W-:Y:S01]  /*3d00*/  IMAD R10, R3, 0x2000, R64 ;  /* 0x00002000030a7824 */ /* 0x000fe200078e0240 */
[----:B------:R-:W-:Y:S05]  /*3d10*/  WARPSYNC.ALL ;  /* 0x0000000000007948 */ /* 0x000fea0003800000 */
[C---:B------:R-:W-:Y:S01]  /*3d20*/  VIADD R3, R10.reuse, 0x20 ;  /* 0x000000200a037836 */ /* 0x040fe20000000000 */
[----:B-1----:R-:W1:Y:S01]  /*3d30*/  LDSM.16.M88.4 R4, [R10] ;  /* 0x000000000a04783b */ /* 0x002e620000000200 */
[----:B------:R-:W-:-:S05]  /*3d40*/  @P4 VIADD R3, R10, 0xffffffe0 ;  /* 0xffffffe00a034836 */ /* 0x000fca0000000000 */
[----:B------:R-:W3:Y:S01]  /*3d50*/  LDSM.16.M88.4 R24, [R3] ;  /* 0x000000000318783b */ /* 0x000ee20000000200 */
[----:B-1----:R-:W-:Y:S01]  /*3d60*/  IMAD.U32 R15, R5, 0x10000, RZ ;  /* 0x00010000050f7824 */ /* 0x002fe200078e00ff */
[C---:B------:R-:W-:Y:S01]  /*3d70*/  LOP3.LUT R11, R4.reuse, 0xffff0000, RZ, 0xc0, !PT ;  /* 0xffff0000040b7812 */ /* 0x040fe200078ec0ff */
[----:B------:R-:W-:Y:S01]  /*3d80*/  IMAD.U32 R97, R7, 0x10000, RZ ;  /* 0x0001000007617824 */ /* 0x000fe200078e00ff */
        /* <DEDUP_REMOVED lines=10> */
[C---:B------:R-:W-:Y:S01]  /*3e30*/  LOP3.LUT R3, R26.reuse, 0xffff0000, RZ, 0xc0, !PT ;  /* 0xffff00001a037812 */ /* 0x040fe200078ec0ff */
[----:B------:R-:W-:Y:S01]  /*3e40*/  IMAD.U32 R107, R26, 0x10000, RZ ;  /* 0x000100001a6b7824 */ /* 0x000fe200078e00ff */
[----:B------:R-:W-:Y:S01]  /*3e50*/  LOP3.LUT R27, R27, 0xffff0000, RZ, 0xc0, !PT ;  /* 0xffff00001b1b7812 */ /* 0x000fe200078ec0ff */
        /* <DEDUP_REMOVED lines=16> */
.L_x_77:
[----:B------:R-:W-:Y:S02]  /*3f60*/  LOP3.LUT R8, R91, R8, RZ, 0x3c, !PT ;  /* 0x000000085b087212 */ /* 0x000fe400078e3cff */
[----:B------:R-:W-:-:S07]  /*3f70*/  SEL R3, R28, RZ, P5 ;  /* 0x000000ff1c037207 */ /* 0x000fce0002800000 */
.L_x_73:
[----:B------:R-:W-:Y:S05]  /*3f80*/  BSYNC B0 ;  /* 0x0000000000007941 */ /* 0x000fea0003800000 */
.L_x_72:
        /* <DEDUP_REMOVED lines=46> */
.L_x_79:
[----:B------:R-:W-:Y:S05]  /*4270*/  BSYNC B0 ;  /* 0x0000000000007941 */ /* 0x000fea0003800000 */
.L_x_78:
[----:B------:R-:W-:Y:S06]  /*4280*/  BAR.SYNC.DEFER_BLOCKING 0x1, 0x100 ;  /* 0x0044000000007b1d */ /* 0x000fec0000010000 */
[----:B------:R-:W-:Y:S04]  /*4290*/  BSSY B0, `(.L_x_80) ;  /* 0x0000009000007945 */ /* 0x000fe80003800000 */
[----:B------:R-:W-:Y:S05]  /*42a0*/  @!P0 BRA `(.L_x_81) ;  /* 0x00000000001c8947 */ /* 0x000fea0003800000 */
[----:B------:R-:W-:-:S13]  /*42b0*/  ISETP.NE.AND P5, PT, R100, 0x3, PT ;  /* 0x000000036400780c */ /* 0x000fda0003fa5270 */
[----:B------:R-:W-:Y:S05]  /*42c0*/  @!P5 BRA `(.L_x_82) ;  /* 0x000000000004d947 */ /* 0x000fea0003800000 */
[----:B------:R-:W-:Y:S01]  /*42d0*/  BPT.TRAP 0x1 ;  /* 0x000000040000795c */ /* 0x000fe20000300000 */
.L_x_82:
[----:B------:R-:W-:-:S04]  /*42e0*/  ULEA UR4, UR39, UR53, 0x3 ;  /* 0x0000003527047291 */ /* 0x000fc8000f8e183f */
[----:B------:R-:W-:-:S04]  /*42f0*/  UIADD3 UR4, UR4, 0x60, URZ ;  /* 0x0000006004047890 */ /* 0x000fc8000fffe03f */
[----:B------:R-:W-:-:S09]  /*4300*/  UPRMT UR4, UR52, 0x654, UR4 ;  /* 0x0000065434047896 */ /* 0x000fd20008000004 */
[----:B------:R-:W-:Y:S03]  /*4310*/  SYNCS.ARRIVE.TRANS64.RED.A1T0 RZ, [UR4], RZ ;  /* 0x000000ffffff79a7 */ /* 0x000fe60008100404 */
.L_x_81:
[----:B------:R-:W-:Y:S05]  /*4320*/  BSYNC B0 ;  /* 0x0000000000007941 */ /* 0x000fea0003800000 */
.L_x_80:
[----:B------:R-:W-:Y:S01]  /*4330*/  UIADD3 UR4, UR39, 0x1, URZ ;  /* 0x0000000127047890 */ /* 0x000fe2000fffe03f */
[----:B------:R-:W-:Y:S03]  /*4340*/  BSSY B0, `(.L_x_83) ;  /* 0x0000034000007945 */ /* 0x000fe60003800000 */
[----:B------:R-:W-:-:S04]  /*4350*/  UISETP.NE.AND UP0, UPT, UR4, 0x4, UPT ;  /* 0x000000040400788c */ /* 0x000fc8000bf05270 */
[----:B------:R-:W-:Y:S01]  /*4360*/  USEL UR39, UR4, URZ, UP0 ;  /* 0x0000003f04277287 */ /* 0x000fe20008000000 */
[----:B------:R-:W-:Y:S11]  /*4370*/  @!P0 BRA `(.L_x_84) ;  /* 0x0000000000c08947 */ /* 0x000ff60003800000 */
[----:B------:R-:W-:-:S13]  /*4380*/  ISETP.NE.AND P5, PT, R100, 0x3, PT ;  /* 0x000000036400780c */ /* 0x000fda0003fa5270 */
[----:B------:R-:W-:Y:S05]  /*4390*/  @!P5 BRA `(.L_x_85) ;  /* 0x000000000004d947 */ /* 0x000fea0003800000 */
[----:B------:R-:W-:Y:S01]  /*43a0*/  BPT.TRAP 0x1 ;  /* 0x000000040000795c */ /* 0x000fe20000300000 */
.L_x_85:
[----:B-1----:R-:W-:Y:S01]  /*43b0*/  SHF.L.U32 R4, R8, 0x1f, RZ ;  /* 0x0000001f08047819 */ /* 0x002fe200000006ff */
[----:B------:R-:W-:Y:S01]  /*43c0*/  BSSY B1, `(.L_x_86) ;  /* 0x0000004000017945 */ /* 0x000fe20003800000 */
[----:B------:R-:W-:-:S04]  /*43d0*/  LEA R5, R3, UR53, 0x3 ;  /* 0x0000003503057c11 */ /* 0x000fc8000f8e18ff */
[----:B------:R-:W1:Y:S02]  /*43e0*/  SYNCS.PHASECHK.TRANS64.TRYWAIT P5, [R5+URZ+0x40], R4 ;  /* 0x00004004050075a7 */ /* 0x000e6400080a017f */
[----:B-1----:R-:W-:Y:S05]  /*43f0*/  @!P5 BRA `(.L_x_87) ;  /* 0x000000380054d947 */ /* 0x002fea0003800000 */
.L_x_172:
[----:B------:R-:W-:Y:S05]  /*4400*/  BSYNC B1 ;  /* 0x0000000000017941 */ /* 0x000fea0003800000 */
.L_x_86:
[----:B------:R-:W-:Y:S05]  /*4410*/  @P2 BRA `(.L_x_84) ;  /* 0x0000000000982947 */ /* 0x000fea0003800000 */
[----:B------:R-:W-:Y:S01]  /*4420*/  IMAD R3, R3, 0x2000, R64 ;  /* 0x0000200003037824 */ /* 0x000fe200078e0240 */
[----:B------:R-:W-:Y:S05]  /*4430*/  WARPSYNC.ALL ;  /* 0x0000000000007948 */ /* 0x000fea0003800000 */
[C---:B-1----:R-:W-:Y:S01]  /*4440*/  VIADD R4, R3.reuse, 0x20 ;  /* 0x0000002003047836 */ /* 0x042fe20000000000 */
[----:B------:R-:W1:Y:S01]  /*4450*/  LDSM.16.M88.4 R8, [R3] ;  /* 0x000000000308783b */ /* 0x000e620000000200 */
        /* <DEDUP_REMOVED lines=34> */
.L_x_84:
[----:B------:R-:W-:Y:S05]  /*4680*/  BSYNC B0 ;  /* 0x0000000000007941 */ /* 0x000fea0003800000 */
.L_x_83:
        /* <DEDUP_REMOVED lines=18> */
[----:B-1----:R-:W-:Y:S01]  /*47b0*/  F2FP.BF16.F32.PACK_AB R4, R41, R12 ;  /* 0x0000000c2904723e */ /* 0x002fe200000010ff */
        /* <DEDUP_REMOVED lines=21> */
[----:B------:R-:W-:Y:S02]  /*4910*/  UIADD3 UR4, UR53, 0x6200, URZ ;  /* 0x0000620035047890 */ /* 0x000fe4000fffe03f */
[----:B------:R-:W-:Y:S01]  /*4920*/  UIADD3.X UR9, URZ, UR55, URZ, UP0, !UPT ;  /* 0x000000373f097290 */ /* 0x000fe200087fe43f */
[----:B------:R-:W-:-:S08]  /*4930*/  UMOV UR7, UR47 ;  /* 0x0000002f00077c82 */ /* 0x000fd00008000000 */
[----:B------:R3:W-:Y:S01]  /*4940*/  UTMASTG.3D [UR4], [UR8] ;  /* 0x00000004080073b5 */ /* 0x0007e20008010000 */
[----:B------:R0:W-:Y:S01]  /*4950*/  UTMACMDFLUSH ;  /* 0x00000000000079b7 */ /* 0x0001e20000000000 */
[----:B---3--:R-:W-:-:S04]  /*4960*/  DEPBAR.LE SB0, 0x1 ;  /* 0x000080400000791a */ /* 0x008fc80000000000 */
.L_x_89:
[----:B------:R-:W-:Y:S05]  /*4970*/  BSYNC B0 ;  /* 0x0000000000007941 */ /* 0x000fea0003800000 */
.L_x_88:
[----:B------:R-:W-:Y:S06]  /*4980*/  BAR.SYNC.DEFER_BLOCKING 0x1, 0x100 ;  /* 0x0044000000007b1d */ /* 0x000fec0000010000 */
[----:B------:R-:W-:Y:S04]  /*4990*/  BSSY B0, `(.L_x_90) ;  /* 0x0000009000007945 */ /* 0x000fe80003800000 */
[----:B------:R-:W-:Y:S05]  /*49a0*/  @!P0 BRA `(.L_x_91) ;  /* 0x00000000001c8947 */ /* 0x000fea0003800000 */
[----:B------:R-:W-:-:S13]  /*49b0*/  ISETP.NE.AND P0, PT, R100, 0x3, PT ;  /* 0x000000036400780c */ /* 0x000fda0003f05270 */
[----:B------:R-:W-:Y:S05]  /*49c0*/  @!P0 BRA `(.L_x_92) ;  /* 0x0000000000048947 */ /* 0x000fea0003800000 */
[----:B------:R-:W-:Y:S01]  /*49d0*/  BPT.TRAP 0x1 ;  /* 0x000000040000795c */ /* 0x000fe20000300000 */
.L_x_92:
[----:B------:R-:W-:-:S04]  /*49e0*/  ULEA UR4, UR39, UR53, 0x3 ;  /* 0x0000003527047291 */ /* 0x000fc8000f8e183f */
[----:B------:R-:W-:-:S04]  /*49f0*/  UIADD3 UR4, UR4, 0x60, URZ ;  /* 0x0000006004047890 */ /* 0x000fc8000fffe03f */
[----:B------:R-:W-:-:S09]  /*4a00*/  UPRMT UR4, UR52, 0x654, UR4 ;  /* 0x0000065434047896 */ /* 0x000fd20008000004 */
[----:B------:R-:W-:Y:S03]  /*4a10*/  SYNCS.ARRIVE.TRANS64.RED.A1T0 RZ, [UR4], RZ ;  /* 0x000000ffffff79a7 */ /* 0x000fe60008100404 */
.L_x_91:
[----:B------:R-:W-:Y:S05]  /*4a20*/  BSYNC B0 ;  /* 0x0000000000007941 */ /* 0x000fea0003800000 */
.L_x_90:
[----:B------:R-:W-:Y:S01]  /*4a30*/  IADD3 R16, P0, R16, UR40, RZ ;  /* 0x0000002810107c10 */ /* 0x000fe2000ff1e0ff */
[----:B------:R-:W-:Y:S01]  /*4a40*/  ULDC.64 UR4, c[0x0][0x8f8] ;  /* 0x00023e0000047ab9 */ /* 0x000fe20000000a00 */
[----:B------:R-:W-:Y:S01]  /*4a50*/  UIADD3 UR39, UR39, 0x1, URZ ;  /* 0x0000000127277890 */ /* 0x000fe2000fffe03f */
[----:B------:R-:W-:Y:S01]  /*4a60*/  PRMT R3, RZ, 0x7610, R3 ;  /* 0x00007610ff037816 */ /* 0x000fe20000000003 */
[----:B------:R-:W-:Y:S01]  /*4a70*/  UMOV UR47, 0xffffffff ;  /* 0xffffffff002f7882 */ /* 0x000fe20000000000 */
[----:B------:R-:W-:Y:S01]  /*4a80*/  IADD3.X R17, R17, UR38, RZ, P0, !PT ;  /* 0x0000002611117c10 */ /* 0x000fe200087fe4ff */
[----:B------:R-:W-:Y:S01]  /*4a90*/  UISETP.NE.AND UP0, UPT, UR39, 0x4, UPT ;  /* 0x000000042700788c */ /* 0x000fe2000bf05270 */
[----:B------:R-:W-:Y:S01]  /*4aa0*/  ISETP.GE.U32.AND P0, PT, R16, UR4, PT ;  /* 0x0000000410007c0c */ /* 0x000fe2000bf06070 */
[----:B------:R-:W-:Y:S02]  /*4ab0*/  IMAD.MOV.U32 R23, RZ, RZ, -0x1 ;  /* 0xffffffffff177424 */ /* 0x000fe400078e00ff */
[----:B------:R-:W-:Y:S01]  /*4ac0*/  USEL UR39, UR39, URZ, UP0 ;  /* 0x0000003f27277287 */ /* 0x000fe20008000000 */
[----:B------:R-:W-:Y:S01]  /*4ad0*/  ISETP.GE.U32.AND.EX P0, PT, R17, UR5, PT, P0 ;  /* 0x0000000511007c0c */ /* 0x000fe2000bf06100 */
[----:B------:R-:W-:-:S12]  /*4ae0*/  IMAD.MOV.U32 R94, RZ, RZ, -0x1 ;  /* 0xffffffffff5e7424 */ /* 0x000fd800078e00ff */
[----:B------:R-:W-:Y:S05]  /*4af0*/  @P0 BRA `(.L_x_93) ;  /* 0x0000000400600947 */ /* 0x000fea0003800000 */
[----:B------:R-:W3:Y:S01]  /*4b00*/  LDC.64 R10, c[0x0][0x8d0] ;  /* 0x00023400ff0a7b82 */ /* 0x000ee20000000a00 */
[----:B------:R-:W4:Y:S01]  /*4b10*/  S2R R23, SR_CTAID.X ;  /* 0x0000000000177919 */ /* 0x000f220000002500 */
[----:B------:R-:W-:Y:S02]  /*4b20*/  IMAD.MOV.U32 R8, RZ, RZ, R16 ;  /* 0x000000ffff087224 */ /* 0x000fe400078e0010 */
[----:B------:R-:W-:-:S04]  /*4b30*/  IMAD.MOV.U32 R9, RZ, RZ, R17 ;  /* 0x000000ffff097224 */ /* 0x000fc800078e0011 */
[----:B------:R-:W1:Y:S08]  /*4b40*/  LDC R12, c[0x0][0x8d8] ;  /* 0x00023600ff0c7b82 */ /* 0x000e700000000800 */
[----:B------:R-:W1:Y:S01]  /*4b50*/  LDC.64 R14, c[0x0][0x8c8] ;  /* 0x00023200ff0e7b82 */ /* 0x000e620000000a00 */
[----:B---3--:R-:W-:-:S04]  /*4b60*/  ISETP.NE.U32.AND P0, PT, R10, RZ, PT ;  /* 0x000000ff0a00720c */ /* 0x008fc80003f05070 */
[----:B------:R-:W-:-:S13]  /*4b70*/  ISETP.NE.AND.EX P0, PT, R11, RZ, PT, P0 ;  /* 0x000000ff0b00720c */ /* 0x000fda0003f05300 */
[----:B-1--4-:R-:W-:Y:S05]  /*4b80*/  @!P0 BRA `(.L_x_94) ;  /* 0x0000000000288947 */ /* 0x012fea0003800000 */
        /* <DEDUP_REMOVED lines=10> */
.L_x_94:
[----:B------:R-:W1:Y:S01]  /*4c30*/  S2R R13, SR_CTAID.Y ;  /* 0x00000000000d7919 */ /* 0x000e620000002600 */
[-CC-:B------:R-:W-:Y:S01]  /*4c40*/  SHF.R.U64 R31, R8, R12.reuse, R9.reuse ;  /* 0x0000000c081f7219 */ /* 0x180fe20000001209 */
[----:B------:R-:W3:Y:S01]  /*4c50*/  LDC.64 R20, c[0x0][0x8e8] ;  /* 0x00023a00ff147b82 */ /* 0x000ee20000000a00 */
[----:B------:R-:W-:Y:S01]  /*4c60*/  SHF.R.U32.HI R3, RZ, R12, R9 ;  /* 0x0000000cff037219 */ /* 0x000fe20000011609 */
[----:B------:R-:W-:Y:S01]  /*4c70*/  ULDC UR4, c[0x0][0x150] ;  /* 0x0000540000047ab9 */ /* 0x000fe20000000800 */
[----:B------:R-:W-:Y:S02]  /*4c80*/  IADD3 R7, P0, RZ, -R31, RZ ;  /* 0x8000001fff077210 */ /* 0x000fe40007f1e0ff */
[----:B------:R-:W-:-:S03]  /*4c90*/  I2FP.F32.U32 R9, R23 ;  /* 0x0000001700097245 */ /* 0x000fc60000201000 */
[----:B------:R-:W4:Y:S01]  /*4ca0*/  LDC R8, c[0x0][0x8c0] ;  /* 0x00023000ff087b82 */ /* 0x000f220000000800 */
[----:B------:R-:W-:Y:S02]  /*4cb0*/  IMAD.X R3, RZ, RZ, ~R3, P0 ;  /* 0x000000ffff037224 */ /* 0x000fe400000e0e03 */
[----:B------:R-:W-:Y:S01]  /*4cc0*/  FMUL R9, R9, UR4 ;  /* 0x0000000409097c20 */ /* 0x000fe20008400000 */
[----:B------:R-:W-:Y:S01]  /*4cd0*/  IMAD.WIDE.U32 R4, R7, R14, R16 ;  /* 0x0000000e07047225 */ /* 0x000fe200078e0010 */
[----:B------:R-:W-:-:S03]  /*4ce0*/  ULDC UR4, c[0x0][0x154] ;  /* 0x0000550000047ab9 */ /* 0x000fc60000000800 */
[----:B------:R-:W-:Y:S01]  /*4cf0*/  IMAD R6, R3, R14, RZ ;  /* 0x0000000e03067224 */ /* 0x000fe200078e02ff */
[----:B------:R-:W5:Y:S01]  /*4d00*/  LDC R11, c[0x0][0x900] ;  /* 0x00024000ff0b7b82 */ /* 0x000f620000000800 */
[----:B------:R-:W2:Y:S02]  /*4d10*/  F2I.U32.TRUNC.NTZ R9, R9 ;  /* 0x0000000900097305 */ /* 0x000ea4000020f000 */
[----:B------:R-:W-:-:S04]  /*4d20*/  IMAD R3, R7, R15, R6 ;  /* 0x0000000f07037224 */ /* 0x000fc800078e0206 */
[----:B------:R-:W-:Y:S01]  /*4d30*/  IMAD.IADD R3, R5, 0x1, R3 ;  /* 0x0000000105037824 */ /* 0x000fe200078e0203 */
[----:B------:R-:W5:Y:S01]  /*4d40*/  LDC R14, c[0x0][0x8b0] ;  /* 0x00022c00ff0e7b82 */ /* 0x000f620000000800 */
[----:B---3--:R-:W-:-:S04]  /*4d50*/  ISETP.NE.U32.AND P0, PT, R20, RZ, PT ;  /* 0x000000ff1400720c */ /* 0x008fc80003f05070 */
[----:B------:R-:W-:-:S03]  /*4d60*/  ISETP.NE.AND.EX P0, PT, R21, RZ, PT, P0 ;  /* 0x000000ff1500720c */ /* 0x000fc60003f05300 */
[----:B------:R-:W3:Y:S01]  /*4d70*/  LDC R6, c[0x0][0x144] ;  /* 0x00005100ff067b82 */ /* 0x000ee20000000800 */
[-C--:B----4-:R-:W-:Y:S01]  /*4d80*/  SHF.R.U64 R12, R4, R8.reuse, R3 ;  /* 0x00000008040c7219 */ /* 0x090fe20000001203 */
[----:B--2---:R-:W-:Y:S01]  /*4d90*/  IMAD.MOV R9, RZ, RZ, -R9 ;  /* 0x000000ffff097224 */ /* 0x004fe200078e0a09 */
[----:B-1----:R-:W-:Y:S02]  /*4da0*/  I2FP.F32.U32 R4, R13 ;  /* 0x0000000d00047245 */ /* 0x002fe40000201000 */
[----:B------:R-:W-:-:S03]  /*4db0*/  SHF.R.U32.HI R3, RZ, R8, R3 ;  /* 0x00000008ff037219 */ /* 0x000fc60000011603 */
[----:B------:R-:W1:Y:S01]  /*4dc0*/  LDC R24, c[0x0][0x148] ;  /* 0x00005200ff187b82 */ /* 0x000e620000000800 */
[----:B------:R-:W-:Y:S01]  /*4dd0*/  FMUL R7, R4, UR4 ;  /* 0x0000000404077c20 */ /* 0x000fe20008400000 */
[----:B------:R-:W-:Y:S01]  /*4de0*/  IMAD.MOV.U32 R4, RZ, RZ, -0x1 ;  /* 0xffffffffff047424 */ /* 0x000fe200078e00ff */
[-C--:B-----5:R-:W-:Y:S02]  /*4df0*/  SHF.L.U32 R29, R0, R11.reuse, RZ ;  /* 0x0000000b001d7219 */ /* 0x0a0fe400000006ff */
[----:B------:R2:W4:Y:S02]  /*4e00*/  F2I.U32.TRUNC.NTZ R15, R7 ;  /* 0x00000007000f7305 */ /* 0x000524000020f000 */
[----:B------:R-:W-:Y:S01]  /*4e10*/  SHF.L.U32 R4, R4, R11, RZ ;  /* 0x0000000b04047219 */ /* 0x000fe200000006ff */
[----:B------:R-:W1:Y:S01]  /*4e20*/  LDC R25, c[0x0][0x8a8] ;  /* 0x00022a00ff197b82 */ /* 0x000e620000000800 */
[-CC-:B------:R-:W-:Y:S02]  /*4e30*/  SHF.R.U64 R10, R12, R14.reuse, R3.reuse ;  /* 0x0000000e0c0a7219 */ /* 0x180fe40000001203 */
[----:B------:R-:W-:-:S04]  /*4e40*/  SHF.R.U32.HI R3, RZ, R14, R3 ;  /* 0x0000000eff037219 */ /* 0x000fc80000011603 */
[----:B------:R-:W-:Y:S01]  /*4e50*/  SHF.R.U64 R14, R10, R11, R3 ;  /* 0x0000000b0a0e7219 */ /* 0x000fe20000001203 */
[----:B------:R-:W1:Y:S01]  /*4e60*/  LDC R27, c[0x0][0x8f0] ;  /* 0x00023c00ff1b7b82 */ /* 0x000e620000000800 */
[----:B---3--:R-:W-:Y:S01]  /*4e70*/  IMAD R26, R6, R9, R23 ;  /* 0x00000009061a7224 */ /* 0x008fe200078e0217 */
[----:B------:R-:W-:Y:S02]  /*4e80*/  LOP3.LUT R23, RZ, R4, RZ, 0x33, !PT ;  /* 0x00000004ff177212 */ /* 0x000fe400078e33ff */
[----:B------:R-:W-:Y:S01]  /*4e90*/  SHF.R.U32.HI R5, RZ, R11, R3 ;  /* 0x0000000bff057219 */ /* 0x000fe20000011603 */
[----:B------:R-:W-:-:S03]  /*4ea0*/  IMAD.MOV.U32 R4, RZ, RZ, R14 ;  /* 0x000000ffff047224 */ /* 0x000fc600078e000e */
[----:B------:R-:W3:Y:S08]  /*4eb0*/  LDC R28, c[0x0][0x8e0] ;  /* 0x00023800ff1c7b82 */ /* 0x000ef00000000800 */
[----:B------:R-:W1:Y:S01]  /*4ec0*/  LDC R30, c[0x0][0x8b8] ;  /* 0x00022e00ff1e7b82 */ /* 0x000e620000000800 */
[----:B--2-4-:R-:W-:Y:S05]  /*4ed0*/  @!P0 BRA `(.L_x_95) ;  /* 0x0000000000288947 */ /* 0x014fea0003800000 */
        /* <DEDUP_REMOVED lines=10> */
.L_x_95:
[----:B------:R-:W-:Y:S01]  /*4f80*/  ISETP.NE.AND P0, PT, R2, 0x1, PT ;  /* 0x000000010200780c */ /* 0x000fe20003f05270 */
[----:B------:R-:W-:Y:S01]  /*4f90*/  IMAD.MOV R15, RZ, RZ, -R15 ;  /* 0x000000ffff0f7224 */ /* 0x000fe200078e0a0f */
[----:B-1----:R-:W-:Y:S01]  /*4fa0*/  SHF.R.U64 R0, R4, R27, R5 ;  /* 0x0000001b04007219 */ /* 0x002fe20000001205 */
[----:B------:R-:W-:Y:S01]  /*4fb0*/  VIADD R5, R25, 0xffffffff ;  /* 0xffffffff19057836 */ /* 0x000fe20000000000 */
[----:B------:R-:W-:Y:S02]  /*4fc0*/  LOP3.LUT R23, R10, R23, RZ, 0xc0, !PT ;  /* 0x000000170a177212 */ /* 0x000fe400078ec0ff */
[----:B------:R-:W-:Y:S01]  /*4fd0*/  R2UR UR47, R31 ;  /* 0x000000001f2f72ca */ /* 0x000fe200000e0000 */
[----:B------:R-:W-:Y:S01]  /*4fe0*/  IMAD.MOV R3, RZ, RZ, -R0 ;  /* 0x000000ffff037224 */ /* 0x000fe200078e0a00 */
[----:B------:R-:W-:Y:S01]  /*4ff0*/  LOP3.LUT R5, R12, R5, RZ, 0xc0, !PT ;  /* 0x000000050c057212 */ /* 0x000fe200078ec0ff */
[----:B------:R-:W-:Y:S02]  /*5000*/  IMAD R23, R29, R0, R23 ;  /* 0x000000001d177224 */ /* 0x000fe400078e0217 */
[----:B---3--:R-:W-:-:S02]  /*5010*/  IMAD R0, R3, R28, R14 ;  /* 0x0000001c03007224 */ /* 0x008fc400078e020e */
[----:B------:R-:W-:Y:S02]  /*5020*/  @P0 IMAD R26, R24, R15, R13 ;  /* 0x0000000f181a0224 */ /* 0x000fe400078e020d */
[----:B------:R-:W-:Y:S02]  /*5030*/  IMAD R0, R0, R25, R5 ;  /* 0x0000001900007224 */ /* 0x000fe400078e0205 */
[----:B------:R-:W-:Y:S02]  /*5040*/  IMAD R23, R23, R30, R26 ;  /* 0x0000001e17177224 */ /* 0x000fe400078e021a */
[----:B------:R-:W-:-:S03]  /*5050*/  IMAD.MOV.U32 R3, RZ, RZ, 0x1 ;  /* 0x00000001ff037424 */ /* 0x000fc600078e00ff */
[----:B------:R-:W-:Y:S02]  /*5060*/  SEL R94, R0, R23, !P0 ;  /* 0x00000017005e7207 */ /* 0x000fe40004000000 */
[----:B------:R-:W-:-:S07]  /*5070*/  SEL R23, R23, R0, !P0 ;  /* 0x0000000017177207 */ /* 0x000fce0004000000 */
.L_x_93:
[----:B------:R-:W-:Y:S01]  /*5080*/  UIADD3 UR50, UR51, UR50, URZ ;  /* 0x0000003233327290 */ /* 0x000fe2000fffe03f */
[----:B------:R-:W-:Y:S01]  /*5090*/  LOP3.LUT P0, RZ, R3, 0xff, RZ, 0xc0, !PT ;  /* 0x000000ff03ff7812 */ /* 0x000fe2000780c0ff */
[----:B------:R-:W-:Y:S02]  /*50a0*/  UIADD3 UR48, UR48, 0x4, URZ ;  /* 0x0000000430307890 */ /* 0x000fe4000fffe03f */
[----:B------:R-:W-:Y:S02]  /*50b0*/  USHF.R.U32.HI UR4, URZ, 0x2, UR50 ;  /* 0x000000023f047899 */ /* 0x000fe40008011632 */
[----:B------:R-:W-:Y:S02]  /*50c0*/  UISETP.GT.U32.AND UP0, UPT, UR50, 0x3, UPT ;  /* 0x000000033200788c */ /* 0x000fe4000bf04070 */
[----:B------:R-:W-:Y:S02]  /*50d0*/  ULOP3.LUT UR4, UR4, 0x1, URZ, 0xc0, !UPT ;  /* 0x0000000104047892 */ /* 0x000fe4000f8ec03f */
[----:B------:R-:W-:-:S02]  /*50e0*/  UISETP.LT.U32.AND UP1, UPT, UR51, 0x4, UP0 ;  /* 0x000000043300788c */ /* 0x000fc40008721070 */
[----:B------:R-:W-:Y:S02]  /*50f0*/  UISETP.NE.U32.AND UP2, UPT, UR4, 0x1, UPT ;  /* 0x000000010400788c */ /* 0x000fe4000bf45070 */
[----:B------:R-:W-:Y:S02]  /*5100*/  USEL UR5, URZ, 0x1, !UP1 ;  /* 0x000000013f057887 */ /* 0x000fe4000c800000 */
[----:B------:R-:W-:Y:S02]  /*5110*/  UISETP.GT.U32.AND UP0, UPT, UR51, 0x3, !UP2 ;  /* 0x000000033300788c */ /* 0x000fe4000d704070 */
[----:B------:R-:W-:Y:S02]  /*5120*/  ULOP3.LUT UR50, UR50, 0x3, URZ, 0xc0, !UPT ;  /* 0x0000000332327892 */ /* 0x000fe4000f8ec03f */
[----:B------:R-:W-:-:S04]  /*5130*/  USEL UR4, URZ, 0x1, !UP0 ;  /* 0x000000013f047887 */ /* 0x000fc8000c000000 */
[----:B------:R-:W-:Y:S01]  /*5140*/  ULOP3.LUT UR49, UR4, UR49, UR5, 0x96, !UPT ;  /* 0x0000003104317292 */ /* 0x000fe2000f8e9605 */
[----:B------:R-:W-:Y:S11]  /*5150*/  @P0 BRA `(.L_x_96) ;  /* 0xffffffc4005c0947 */ /* 0x000ff6000383ffff */
[----:B------:R-:W-:-:S13]  /*5160*/  PLOP3.LUT P0, PT, PT, PT, PT, 0x8, 0x0 ;  /* 0x000000000000781c */ /* 0x000fda0003f0e170 */
.L_x_21:
[----:B------:R-:W-:Y:S05]  /*5170*/  @P0 BRA `(.L_x_13) ;  /* 0x0000002800800947 */ /* 0x000fea0003800000 */
[----:B------:R-:W-:Y:S01]  /*5180*/  ULDC.64 UR6, c[0x0][0x588] ;  /* 0x0001620000067ab9 */ /* 0x000fe20000000a00 */
[----:B------:R-:W-:Y:S01]  /*5190*/  ISETP.NE.AND.EX P1, PT, R108, RZ, PT, P1 ;  /* 0x000000ff6c00720c */ /* 0x000fe20003f25310 */
[----:B------:R-:W-:-:S04]  /*51a0*/  DEPBAR.LE SB0, 0x0 ;  /* 0x000080000000791a */ /* 0x000fc80000000000 */
[----:B------:R-:W-:Y:S01]  /*51b0*/  ISETP.NE.U32.AND P0, PT, RZ, UR6, PT ;  /* 0x00000006ff007c0c */ /* 0x000fe2000bf05070 */
[----:B------:R-:W-:Y:S03]  /*51c0*/  BSSY B0, `(.L_x_97) ;  /* 0x0000014000007945 */ /* 0x000fe60003800000 */
[----:B------:R-:W-:-:S13]  /*51d0*/  ISETP.NE.AND.EX P0, PT, RZ, UR7, PT, P0 ;  /* 0x00000007ff007c0c */ /* 0x000fda000bf05300 */
[----:B------:R-:W-:Y:S05]  /*51e0*/  @P0 BRA P1, `(.L_x_98) ;  /* 0x0000000000440947 */ /* 0x000fea0000800000 */
[----:B------:R-:W-:-:S04]  /*51f0*/  ISETP.NE.U32.AND P0, PT, R106, RZ, PT ;  /* 0x000000ff6a00720c */ /* 0x000fc80003f05070 */
[----:B------:R-:W-:-:S13]  /*5200*/  ISETP.NE.AND.EX P0, PT, R108, RZ, PT, P0 ;  /* 0x000000ff6c00720c */ /* 0x000fda0003f05300 */
[----:B------:R-:W-:Y:S05]  /*5210*/  @!P0 BRA `(.L_x_99) ;  /* 0x00000000002c8947 */ /* 0x000fea0003800000 */
[----:B------:R-:W-:-:S13]  /*5220*/  LOP3.LUT P0, RZ, R90, 0xff, RZ, 0xc0, !PT ;  /* 0x000000ff5aff7812 */ /* 0x000fda000780c0ff */
[----:B------:R-:W-:Y:S05]  /*5230*/  @!P0 BRA `(.L_x_100) ;  /* 0x0000000000108947 */ /* 0x000fea0003800000 */
[----:B-----5:R-:W-:-:S13]  /*5240*/  FSETP.NEU.AND P0, PT, R92, RZ, PT ;  /* 0x000000ff5c00720b */ /* 0x020fda0003f0d000 */
[----:B------:R-:W-:Y:S05]  /*5250*/  @!P0 BREAK B0 ;  /* 0x0000000000008942 */ /* 0x000fea0003800000 */
[----:B------:R-:W-:Y:S05]  /*5260*/  @P0 BRA `(.L_x_98) ;  /* 0x0000000000240947 */ /* 0x000fea0003800000 */
[----:B------:R-:W-:Y:S05]  /*5270*/  BRA `(.L_x_13) ;  /* 0x0000002800407947 */ /* 0x000fea0003800000 */
.L_x_100:
[----:B------:R-:W-:-:S04]  /*5280*/  ISETP.NE.U32.AND P0, PT, RZ, UR6, PT ;  /* 0x00000006ff007c0c */ /* 0x000fc8000bf05070 */
[----:B------:R-:W-:-:S13]  /*5290*/  ISETP.NE.AND.EX P0, PT, RZ, UR7, PT, P0 ;  /* 0x00000007ff007c0c */ /* 0x000fda000bf05300 */
[----:B------:R-:W-:Y:S05]  /*52a0*/  @!P0 BREAK B0 ;  /* 0x0000000000008942 */ /* 0x000fea0003800000 */
[----:B------:R-:W-:Y:S05]  /*52b0*/  @P0 BRA `(.L_x_98) ;  /* 0x0000000000100947 */ /* 0x000fea0003800000 */
[----:B------:R-:W-:Y:S05]  /*52c0*/  BRA `(.L_x_13) ;  /* 0x00000028002c7947 */ /* 0x000fea0003800000 */
.L_x_99:
[----:B-----5:R-:W-:-:S13]  /*52d0*/  FSETP.NEU.AND P0, PT, R92, RZ, PT ;  /* 0x000000ff5c00720b */ /* 0x020fda0003f0d000 */
[----:B------:R-:W-:Y:S05]  /*52e0*/  @!P0 BREAK B0 ;  /* 0x0000000000008942 */ /* 0x000fea0003800000 */
[----:B------:R-:W-:Y:S05]  /*52f0*/  @!P0 BRA `(.L_x_13) ;  /* 0x0000002800208947 */ /* 0x000fea0003800000 */
.L_x_98:
[----:B-1----:R-:W-:Y:S05]  /*5300*/  BSYNC B0 ;  /* 0x0000000000007941 */ /* 0x002fea0003800000 */
.L_x_97:
[----:B------:R-:W-:-:S04]  /*5310*/  LOP3.LUT R19, R19, 0x1, RZ, 0xfc, !PT ;  /* 0x0000000113137812 */ /* 0x000fc800078efcff */
[----:B------:R-:W-:-:S13]  /*5320*/  ISETP.NE.AND P0, PT, R19, 0x3, PT ;  /* 0x000000031300780c */ /* 0x000fda0003f05270 */
[----:B------:R-:W-:Y:S05]  /*5330*/  @!P0 BRA `(.L_x_101) ;  /* 0x0000000000048947 */ /* 0x000fea0003800000 */
[----:B------:R-:W-:Y:S01]  /*5340*/  BPT.TRAP 0x1 ;  /* 0x000000040000795c */ /* 0x000fe20000300000 */
.L_x_101:
[----:B------:R-:W1:Y:S01]  /*5350*/  S2UR UR5, SR_CgaCtaId ;  /* 0x00000000000579c3 */ /* 0x000e620000008800 */
[----:B------:R-:W-:Y:S02]  /*5360*/  UMOV UR4, 0x400 ;  /* 0x0000040000047882 */ /* 0x000fe40000000000 */
[----:B-1----:R-:W-:-:S04]  /*5370*/  ULEA UR4, UR5, UR4, 0x18 ;  /* 0x0000000405047291 */ /* 0x002fc8000f8ec03f */
[----:B------:R-:W-:-:S04]  /*5380*/  ULEA UR4, UR39, UR4, 0x3 ;  /* 0x0000000427047291 */ /* 0x000fc8000f8e183f */
[----:B------:R-:W-:-:S04]  /*5390*/  UIADD3 UR4, UR4, 0x60, URZ ;  /* 0x0000006004047890 */ /* 0x000fc8000fffe03f */
[----:B------:R-:W-:-:S09]  /*53a0*/  UPRMT UR4, UR5, 0x654, UR4 ;  /* 0x0000065405047896 */ /* 0x000fd20008000004 */
[----:B------:R-:W-:Y:S01]  /*53b0*/  SYNCS.ARRIVE.TRANS64.RED.A1T0 RZ, [UR4], RZ ;  /* 0x000000ffffff79a7 */ /* 0x000fe20008100404 */
[----:B------:R-:W-:Y:S05]  /*53c0*/  BRA `(.L_x_13) ;  /* 0x0000002400ec7947 */ /* 0x000fea0003800000 */
.L_x_12:
[----:B------:R-:W-:Y:S01]  /*53d0*/  ULDC.64 UR4, c[0x0][0x8f8] ;  /* 0x00023e0000047ab9 */ /* 0x000fe20000000a00 */
[----:B------:R-:W-:Y:S01]  /*53e0*/  PRMT R10, RZ, 0x7610, R10 ;  /* 0x00007610ff0a7816 */ /* 0x000fe2000000000a */
[----:B------:R-:W-:Y:S01]  /*53f0*/  IMAD.MOV.U32 R20, RZ, RZ, -0x1 ;  /* 0xffffffffff147424 */ /* 0x000fe200078e00ff */
[----:B------:R-:W-:Y:S01]  /*5400*/  ISETP.GE.U32.AND P0, PT, R16, UR4, PT ;  /* 0x0000000410007c0c */ /* 0x000fe2000bf06070 */
[----:B------:R-:W-:Y:S02]  /*5410*/  IMAD.MOV.U32 R13, RZ, RZ, -0x1 ;  /* 0xffffffffff0d7424 */ /* 0x000fe400078e00ff */
[----:B------:R-:W-:Y:S01]  /*5420*/  IMAD.MOV.U32 R12, RZ, RZ, -0x1 ;  /* 0xffffffffff0c7424 */ /* 0x000fe200078e00ff */
[----:B------:R-:W-:-:S13]  /*5430*/  ISETP.GE.U32.AND.EX P0, PT, R17, UR5, PT, P0 ;  /* 0x0000000511007c0c */ /* 0x000fda000bf06100 */
        /* <DEDUP_REMOVED lines=19> */
.L_x_103:
        /* <DEDUP_REMOVED lines=10> */
[----:B------:R-:W-:-:S03]  /*5610*/  IMAD R13, R13, R29, R12 ;  /* 0x0000001d0d0d7224 */ /* 0x000fc600078e020c */
        /* <DEDUP_REMOVED lines=28> */
.L_x_104:
[----:B------:R-:W-:Y:S01]  /*57e0*/  ISETP.NE.AND P0, PT, R2, 0x1, PT ;  /* 0x000000010200780c */ /* 0x000fe20003f05270 */
[----:B------:R-:W-:Y:S01]  /*57f0*/  USHF.L.U32 UR4, UR37, UR4, URZ ;  /* 0x0000000425047299 */ /* 0x000fe2000800063f */
[----:B--2---:R-:W-:Y:S01]  /*5800*/  SHF.R.U64 R10, R10, R28, R11 ;  /* 0x0000001c0a0a7219 */ /* 0x004fe2000000120b */
[----:B------:R-:W-:Y:S01]  /*5810*/  VIADD R13, R27, 0xffffffff ;  /* 0xffffffff1b0d7836 */ /* 0x000fe20000000000 */
[----:B------:R-:W-:Y:S01]  /*5820*/  LOP3.LUT R7, R25, R32, RZ, 0xc0, !PT ;  /* 0x0000002019077212 */ /* 0x000fe200078ec0ff */
[----:B------:R-:W-:Y:S02]  /*5830*/  IMAD.MOV.U32 R12, RZ, RZ, R23 ;  /* 0x000000ffff0c7224 */ /* 0x000fe400078e0017 */
[----:B------:R-:W-:Y:S02]  /*5840*/  IMAD.MOV R11, RZ, RZ, -R10 ;  /* 0x000000ffff0b7224 */ /* 0x000fe400078e0a0a */
[----:B------:R-:W-:Y:S02]  /*5850*/  IMAD R7, R10, UR4, R7 ;  /* 0x000000040a077c24 */ /* 0x000fe4000f8e0207 */
[----:B------:R-:W-:-:S02]  /*5860*/  IMAD.MOV.U32 R10, RZ, RZ, 0x1 ;  /* 0x00000001ff0a7424 */ /* 0x000fc400078e00ff */
[----:B------:R-:W-:Y:S01]  /*5870*/  @P0 IMAD R8, R9, R24, R6 ;  /* 0x0000001809080224 */ /* 0x000fe200078e0206 */
[----:B------:R-:W-:Y:S01]  /*5880*/  LOP3.LUT R9, R20, R13, RZ, 0xc0, !PT ;  /* 0x0000000d14097212 */ /* 0x000fe200078ec0ff */
[----:B---3--:R-:W-:Y:S02]  /*5890*/  IMAD R6, R11, R29, R26 ;  /* 0x0000001d0b067224 */ /* 0x008fe400078e021a */
[----:B----4-:R-:W-:Y:S02]  /*58a0*/  IMAD R8, R7, R33, R8 ;  /* 0x0000002107087224 */ /* 0x010fe400078e0208 */
[----:B------:R-:W-:-:S05]  /*58b0*/  IMAD R7, R6, R27, R9 ;  /* 0x0000001b06077224 */ /* 0x000fca00078e0209 */
[----:B------:R-:W-:Y:S02]  /*58c0*/  SEL R13, R7, R8, !P0 ;  /* 0x00000008070d7207 */ /* 0x000fe40004000000 */
[----:B------:R-:W-:-:S07]  /*58d0*/  SEL R20, R8, R7, !P0 ;  /* 0x0000000708147207 */ /* 0x000fce0004000000 */
.L_x_102:
[----:B------:R-:W-:-:S08]  /*58e0*/  NOP ;  /* 0x0000000000007918 */ /* 0x000fd00000000000 */
[----:B------:R-:W2:-:S00]  /*58f0*/  USETMAXREG.DEALLOC.CTAPOOL 0x28 ;  /* 0x00000028000079c8 */ /* 0x000e8000080e0500 */
[----:B--2---:R-:W-:-:S13]  /*5900*/  ISETP.NE.AND P0, PT, R0, 0x1, PT ;  /* 0x000000010000780c */ /* 0x004fda0003f05270 */
[----:B------:R-:W-:Y:S05]  /*5910*/  @!P0 BRA `(.L_x_13) ;  /* 0x0000002000988947 */ /* 0x000fea0003800000 */
[----:B------:R-:W-:Y:S05]  /*5920*/  @!P4 BRA `(.L_x_105) ;  /* 0x0000001000acc947 */ /* 0x000fea0003800000 */
[----:B------:R-:W-:-:S04]  /*5930*/  PRMT R3, R3, 0x9910, RZ ;  /* 0x0000991003037816 */ /* 0x000fc800000000ff */
[----:B------:R-:W-:-:S04]  /*5940*/  ISETP.NE.AND P0, PT, R3, RZ, PT ;  /* 0x000000ff0300720c */ /* 0x000fc80003f05270 */
[----:B------:R-:W-:-:S13]  /*5950*/  ISETP.NE.OR P0, PT, R0, 0x2, !P0 ;  /* 0x000000020000780c */ /* 0x000fda0004705670 */
[----:B------:R-:W-:Y:S05]  /*5960*/  @P0 BRA `(.L_x_13) ;  /* 0x0000002000840947 */ /* 0x000fea0003800000 */
[----:B------:R-:W-:-:S13]  /*5970*/  LOP3.LUT P1, RZ, R10, 0xff, RZ, 0xc0, !PT ;  /* 0x000000ff0aff7812 */ /* 0x000fda000782c0ff */
[----:B------:R-:W-:Y:S05]  /*5980*/  @!P1 BRA `(.L_x_106) ;  /* 0x0000000000189947 */ /* 0x000fea0003800000 */
[----:B------:R-:W-:Y:S01]  /*5990*/  UMOV UR4, 0x400 ;  /* 0x0000040000047882 */ /* 0x000fe20000000000 */
[----:B------:R-:W-:Y:S01]  /*59a0*/  IMAD.MOV.U32 R0, RZ, RZ, RZ ;  /* 0x000000ffff007224 */ /* 0x000fe200078e00ff */
[----:B-1----:R-:W-:-:S04]  /*59b0*/  ULEA UR4, UR36, UR4, 0x18 ;  /* 0x0000000424047291 */ /* 0x002fc8000f8ec03f */
[----:B------:R-:W-:-:S05]  /*59c0*/  SHF.L.U32 R0, R0, 0x1f, RZ ;  /* 0x0000001f00007819 */ /* 0x000fca00000006ff */
[----:B------:R-:W1:Y:S02]  /*59d0*/  SYNCS.PHASECHK.TRANS64.TRYWAIT P0, [UR4+0x88], R0 ;  /* 0x00008800ff0075a7 */ /* 0x000e640008000144 */
[----:B-1----:R-:W-:Y:S05]  /*59e0*/  @!P0 BRA `(.L_x_107) ;  /* 0x0000002000ec8947 */ /* 0x002fea0003800000 */
.L_x_106:
[----:B------:R-:W-:Y:S01]  /*59f0*/  PRMT R9, RZ, 0x7610, R9 ;  /* 0x00007610ff097816 */ /* 0x000fe20000000009 */
[----:B------:R-:W-:Y:S06]  /*5a00*/  @P2 BRA `(.L_x_108) ;  /* 0x0000000000242947 */ /* 0x000fec0003800000 */
[----:B------:R-:W-:Y:S02]  /*5a10*/  ULDC.64 UR4, c[0x0][0x588] ;  /* 0x0001620000047ab9 */ /* 0x000fe40000000a00 */
[----:B------:R-:W-:-:S04]  /*5a20*/  ISETP.NE.U32.AND P0, PT, RZ, UR4, PT ;  /* 0x00000004ff007c0c */ /* 0x000fc8000bf05070 */
[----:B------:R-:W-:-:S13]  /*5a30*/  ISETP.NE.AND.EX P0, PT, RZ, UR5, PT, P0 ;  /* 0x00000005ff007c0c */ /* 0x000fda000bf05300 */
[----:B------:R-:W-:Y:S05]  /*5a40*/  @!P0 BRA `(.L_x_109) ;  /* 0x00000000000c8947 */ /* 0x000fea0003800000 */
[----:B------:R2:W5:Y:S01]  /*5a50*/  LDG.E R11, desc[UR42][R4.64] ;  /* 0x0000002a040b7981 */ /* 0x000562000c1e1900 */
[----:B------:R-:W-:Y:S01]  /*5a60*/  IMAD.MOV.U32 R9, RZ, RZ, 0x1 ;  /* 0x00000001ff097424 */ /* 0x000fe200078e00ff */
[----:B------:R-:W-:Y:S06]  /*5a70*/  BRA `(.L_x_108) ;  /* 0x0000000000087947 */ /* 0x000fec0003800000 */
.L_x_109:
[----:B------:R-:W3:Y:S01]  /*5a80*/  LDC R11, c[0x0][0x580] ;  /* 0x00016000ff0b7b82 */ /* 0x000ee20000000800 */
[----:B------:R-:W-:-:S07]  /*5a90*/  IMAD.MOV.U32 R9, RZ, RZ, 0x1 ;  /* 0x00000001ff097424 */ /* 0x000fce00078e00ff */
.L_x_108:
[----:B-1----:R-:W-:Y:S01]  /*5aa0*/  IMAD.MOV.U32 R0, RZ, RZ, 0x1 ;  /* 0x00000001ff007424 */ /* 0x002fe200078e00ff */
[----:B------:R-:W-:Y:S06]  /*5ab0*/  @!P1 BRA `(.L_x_110) ;  /* 0x0000000c00d89947 */ /* 0x000fec0003800000 */
[----:B------:R-:W1:Y:S01]  /*5ac0*/  LDC R3, c[0x0][0x8a8] ;  /* 0x00022a00ff037b82 */ /* 0x000e620000000800 */
[----:B------:R-:W-:Y:S01]  /*5ad0*/  IMAD.MOV.U32 R0, RZ, RZ, -0x1 ;  /* 0xffffffffff007424 */ /* 0x000fe200078e00ff */
[----:B------:R-:W-:Y:S01]  /*5ae0*/  ULDC UR4, c[0x0][0x900] ;  /* 0x0002400000047ab9 */ /* 0x000fe20000000800 */
[----:B------:R-:W-:Y:S01]  /*5af0*/  LOP3.LUT R10, R19, 0x2, RZ, 0xfc, !PT ;  /* 0x00000002130a7812 */ /* 0x000fe200078efcff */
[----:B------:R-:W-:Y:S01]  /*5b00*/  ULDC.64 UR6, c[0x0][0x198] ;  /* 0x0000660000067ab9 */ /* 0x000fe20000000a00 */
[----:B------:R-:W-:Y:S02]  /*5b10*/  USHF.L.U32 UR13, UR37, UR4, URZ ;  /* 0x00000004250d7299 */ /* 0x000fe4000800063f */
[----:B------:R-:W-:Y:S01]  /*5b20*/  SHF.L.U32 R8, R0, UR4, RZ ;  /* 0x0000000400087c19 */ /* 0x000fe200080006ff */
[----:B------:R-:W-:Y:S01]  /*5b30*/  IMAD.MOV.U32 R0, RZ, RZ, 0x1 ;  /* 0x00000001ff007424 */ /* 0x000fe200078e00ff */
[----:B------:R-:W-:Y:S01]  /*5b40*/  ULDC.64 UR14, c[0x0][0x588] ;  /* 0x00016200000e7ab9 */ /* 0x000fe20000000a00 */
[----:B------:R-:W-:Y:S01]  /*5b50*/  ULDC.64 UR22, c[0x0][0x8f8] ;  /* 0x00023e0000167ab9 */ /* 0x000fe20000000a00 */
[----:B------:R-:W-:Y:S01]  /*5b60*/  LOP3.LUT R8, RZ, R8, RZ, 0x33, !PT ;  /* 0x00000008ff087212 */ /* 0x000fe200078e33ff */
[----:B------:R-:W-:Y:S01]  /*5b70*/  ULDC.64 UR24, c[0x0][0x590] ;  /* 0x0001640000187ab9 */ /* 0x000fe20000000a00 */
[----:B-1----:R-:W-:-:S07]  /*5b80*/  VIADD R3, R3, 0xffffffff ;  /* 0xffffffff03037836 */ /* 0x002fce0000000000 */
.L_x_142:
[----:B------:R-:W-:Y:S02]  /*5b90*/  ISETP.NE.U32.AND P0, PT, RZ, UR24, PT ;  /* 0x00000018ff007c0c */ /* 0x000fe4000bf05070 */
[----:B------:R-:W-:Y:S02]  /*5ba0*/  R2UR UR19, R20 ;  /* 0x00000000141372ca */ /* 0x000fe400000e0000 */
[----:B------:R-:W-:Y:S02]  /*5bb0*/  R2UR UR18, R13 ;  /* 0x000000000d1272ca */ /* 0x000fe400000e0000 */
[----:B------:R-:W-:-:S09]  /*5bc0*/  ISETP.NE.AND.EX P0, PT, RZ, UR25, PT, P0 ;  /* 0x00000019ff007c0c */ /* 0x000fd2000bf05300 */
[----:B------:R-:W-:Y:S02]  /*5bd0*/  USHF.L.U32 UR19, UR19, 0x8, URZ ;  /* 0x0000000813137899 */ /* 0x000fe4000800063f */
[----:B------:R-:W-:Y:S02]  /*5be0*/  USHF.L.U32 UR18, UR18, 0x6, URZ ;  /* 0x0000000612127899 */ /* 0x000fe4000800063f */
[----:B---34-:R-:W-:Y:S10]  /*5bf0*/  @!P0 BRA `(.L_x_111) ;  /* 0x00000000002c8947 */ /* 0x018ff40003800000 */
[----:B------:R-:W-:-:S04]  /*5c00*/  ISETP.NE.U32.AND P1, PT, RZ, UR14, PT ;  /* 0x0000000eff007c0c */ /* 0x000fc8000bf25070 */
[----:B------:R-:W-:-:S13]  /*5c10*/  ISETP.NE.AND.EX P1, PT, RZ, UR15, PT, P1 ;  /* 0x0000000fff007c0c */ /* 0x000fda000bf25310 */
[----:B------:R-:W-:Y:S05]  /*5c20*/  @!P1 BRA `(.L_x_112) ;  /* 0x0000000000189947 */ /* 0x000fea0003800000 */
[----:B--2---:R-:W1:Y:S01]  /*5c30*/  LDC.64 R4, c[0x0][0x588] ;  /* 0x00016200ff047b82 */ /* 0x004e620000000a00 */
[----:B------:R-:W-:-:S04]  /*5c40*/  IMAD R7, R12, UR24, RZ ;  /* 0x000000180c077c24 */ /* 0x000fc8000f8e02ff */
[----:B-1----:R-:W-:-:S05]  /*5c50*/  IMAD.WIDE R4, R7, 0x4, R4 ;  /* 0x0000000407047825 */ /* 0x002fca00078e0204 */
[----:B---3-5:R4:W5:Y:S01]  /*5c60*/  LDG.E R11, desc[UR42][R4.64] ;  /* 0x0000002a040b7981 */ /* 0x028962000c1e1900 */
[----:B------:R-:W-:Y:S01]  /*5c70*/  IMAD.MOV.U32 R9, RZ, RZ, 0x1 ;  /* 0x00000001ff097424 */ /* 0x000fe200078e00ff */
[----:B------:R-:W-:Y:S06]  /*5c80*/  BRA `(.L_x_111) ;  /* 0x0000000000087947 */ /* 0x000fec0003800000 */
.L_x_112:
[----:B---3-5:R-:W1:Y:S01]  /*5c90*/  LDC R11, c[0x0][0x580] ;  /* 0x00016000ff0b7b82 */ /* 0x028e620000000800 */
[----:B------:R-:W-:-:S07]  /*5ca0*/  IMAD.MOV.U32 R9, RZ, RZ, 0x1 ;  /* 0x00000001ff097424 */ /* 0x000fce00078e00ff */
.L_x_111:
[----:B------:R-:W-:Y:S05]  /*5cb0*/  @!P0 BRA `(.L_x_113) ;  /* 0x00000000001c8947 */ /* 0x000fea0003800000 */
[----:B------:R-:W-:-:S13]  /*5cc0*/  LOP3.LUT P2, RZ, R9, 0xff, RZ, 0xc0, !PT ;  /* 0x000000ff09ff7812 */ /* 0x000fda000784c0ff */
[----:B--2-4-:R-:W2:Y:S02]  /*5cd0*/  @!P2 LDC.64 R4, c[0x0][0x588] ;  /* 0x00016200ff04ab82 */ /* 0x014ea40000000a00 */
[----:B--2---:R-:W-:-:S04]  /*5ce0*/  @!P2 ISETP.NE.U32.AND P0, PT, R4, RZ, PT ;  /* 0x000000ff0400a20c */ /* 0x004fc80003f05070 */
[----:B------:R-:W-:Y:S02]  /*5cf0*/  @!P2 ISETP.NE.AND.EX P1, PT, R5, RZ, PT, P0 ;  /* 0x000000ff0500a20c */ /* 0x000fe40003f25300 */
[----:B-1-3-5:R-:W-:Y:S02]  /*5d00*/  @P2 FSETP.EQ.AND P0, PT, R11, RZ, PT ;  /* 0x000000ff0b00220b */ /* 0x02afe40003f02000 */
[----:B------:R-:W-:Y:S01]  /*5d10*/  @!P2 PLOP3.LUT P0, PT, P1, PT, PT, 0x8, 0x0 ;  /* 0x000000000000a81c */ /* 0x000fe20000f0e170 */
[----:B------:R-:W-:-:S12]  /*5d20*/  BRA `(.L_x_114) ;  /* 0x0000000000047947 */ /* 0x000fd80003800000 */
.L_x_113:
[----:B-1-3-5:R-:W-:-:S13]  /*5d30*/  FSETP.EQ.AND P0, PT, R11, RZ, PT ;  /* 0x000000ff0b00720b */ /* 0x02afda0003f02000 */
.L_x_114:
[----:B------:R-:W-:Y:S02]  /*5d40*/  ISETP.NE.AND P2, PT, R10, 0x3, PT ;  /* 0x000000030a00780c */ /* 0x000fe40003f45270 */
[----:B------:R-:W-:-:S04]  /*5d50*/  ELECT P1, URZ, PT ;  /* 0x00000000003f782f */ /* 0x000fc80003820000 */
[----:B------:R-:W-:-:S07]  /*5d60*/  PLOP3.LUT P0, PT, P1, P0, PT, 0x20, 0x0 ;  /* 0x000000000000781c */ /* 0x000fce0000f00470 */
[----:B------:R-:W-:Y:S06]  /*5d70*/  @!P2 BRA `(.L_x_115) ;  /* 0x000000000004a947 */ /* 0x000fec0003800000 */
[----:B------:R-:W-:Y:S01]  /*5d80*/  BPT.TRAP 0x1 ;  /* 0x000000040000795c */ /* 0x000fe20000300000 */
.L_x_115:
[----:B------:R-:W1:Y:S01]  /*5d90*/  S2UR UR36, SR_CgaCtaId ;  /* 0x00000000002479c3 */ /* 0x000e620000008800 */
[----:B------:R-:W-:Y:S01]  /*5da0*/  UMOV UR4, 0x400 ;  /* 0x0000040000047882 */ /* 0x000fe20000000000 */
[----:B--2-4-:R-:W-:Y:S01]  /*5db0*/  SHF.L.U32 R4, R0, 0x1f, RZ ;  /* 0x0000001f00047819 */ /* 0x014fe200000006ff */
[----:B-1----:R-:W-:-:S09]  /*5dc0*/  ULEA UR4, UR36, UR4, 0x18 ;  /* 0x0000000424047291 */ /* 0x002fd2000f8ec03f */
[----:B------:R-:W1:Y:S02]  /*5dd0*/  SYNCS.PHASECHK.TRANS64.TRYWAIT P1, [UR4+0x60], R4 ;  /* 0x00006004ff0075a7 */ /* 0x000e640008020144 */
[----:B-1----:R-:W-:Y:S05]  /*5de0*/  @!P1 BRA `(.L_x_116) ;  /* 0x0000002000049947 */ /* 0x002fea0003800000 */
.L_x_173:
[----:B------:R-:W-:Y:S04]  /*5df0*/  BSSY B0, `(.L_x_117) ;  /* 0x000000e000007945 */ /* 0x000fe80003800000 */
[----:B------:R-:W-:Y:S05]  /*5e00*/  @!P0 BRA `(.L_x_118) ;  /* 0x0000000000308947 */ /* 0x000fea0003800000 */
[----:B------:R-:W-:Y:S01]  /*5e10*/  R2UR UR20, R12 ;  /* 0x000000000c1472ca */ /* 0x000fe200000e0000 */
[----:B------:R-:W-:Y:S02]  /*5e20*/  UIADD3 UR8, UP0, UR6, 0x3f0, URZ ;  /* 0x000003f006087890 */ /* 0x000fe4000ff1e03f */
[----:B------:R-:W-:Y:S02]  /*5e30*/  UIADD3 UR16, UR4, 0x200, URZ ;  /* 0x0000020004107890 */ /* 0x000fe4000fffe03f */
[----:B------:R-:W-:Y:S02]  /*5e40*/  UIADD3 UR17, UR4, 0x40, URZ ;  /* 0x0000004004117890 */ /* 0x000fe4000fffe03f */
[----:B------:R-:W-:Y:S01]  /*5e50*/  UIADD3.X UR9, URZ, UR7, URZ, UP0, !UPT ;  /* 0x000000073f097290 */ /* 0x000fe200087fe43f */
[----:B------:R-:W-:Y:S01]  /*5e60*/  UMOV UR10, 0x0 ;  /* 0x00000000000a7882 */ /* 0x000fe20000000000 */
[----:B------:R-:W-:-:S07]  /*5e70*/  UMOV UR11, 0x10000000 ;  /* 0x10000000000b7882 */ /* 0x000fce0000000000 */
[----:B------:R2:W-:Y:S02]  /*5e80*/  UTMALDG.3D [UR16], [UR8], desc[UR10] ;  /* 0x00000a10080075b4 */ /* 0x0005e40008011000 */
[----:B--2---:R-:W-:Y:S05]  /*5e90*/  @!P2 BRA `(.L_x_119) ;  /* 0x000000000004a947 */ /* 0x004fea0003800000 */
[----:B------:R-:W-:Y:S01]  /*5ea0*/  BPT.TRAP 0x1 ;  /* 0x000000040000795c */ /* 0x000fe20000300000 */
.L_x_119:
[----:B-1----:R-:W1:Y:S02]  /*5eb0*/  LDC R5, c[0x0][0x800] ;  /* 0x00020000ff057b82 */ /* 0x002e640000000800 */
[----:B-1----:R2:W-:Y:S02]  /*5ec0*/  SYNCS.ARRIVE.TRANS64.RED.A0TR RZ, [UR4+0x40], R5 ;  /* 0x00004005ffff79a7 */ /* 0x0025e40008300404 */
.L_x_118:
[----:B------:R-:W-:Y:S05]  /*5ed0*/  BSYNC B0 ;  /* 0x0000000000007941 */ /* 0x000fea0003800000 */
.L_x_117:
[----:B------:R-:W-:Y:S05]  /*5ee0*/  @!P2 BRA `(.L_x_120) ;  /* 0x000000000004a947 */ /* 0x000fea0003800000 */
[----:B------:R-:W-:Y:S01]  /*5ef0*/  BPT.TRAP 0x1 ;  /* 0x000000040000795c */ /* 0x000fe20000300000 */
.L_x_120:
[----:B------:R-:W-:-:S04]  /*5f00*/  UIADD3 UR5, UR4, 0x40, URZ ;  /* 0x0000004004057890 */ /* 0x000fc8000fffe03f */
[----:B------:R-:W-:-:S09]  /*5f10*/  UPRMT UR5, UR36, 0x654, UR5 ;  /* 0x0000065424057896 */ /* 0x000fd20008000005 */
[----:B------:R-:W-:Y:S01]  /*5f20*/  SYNCS.ARRIVE.TRANS64.RED.A1T0 RZ, [UR5], RZ ;  /* 0x000000ffffff79a7 */ /* 0x000fe20008100405 */
[----:B------:R-:W-:Y:S05]  /*5f30*/  @!P2 BRA `(.L_x_121) ;  /* 0x000000000004a947 */ /* 0x000fea0003800000 */
[----:B------:R-:W-:Y:S01]  /*5f40*/  BPT.TRAP 0x1 ;  /* 0x000000040000795c */ /* 0x000fe20000300000 */
.L_x_121:
[----:B------:R-:W3:Y:S02]  /*5f50*/  SYNCS.PHASECHK.TRANS64.TRYWAIT P1, [UR4+0x68], R4 ;  /* 0x00006804ff0075a7 */ /* 0x000ee40008020144 */
[----:B---3--:R-:W-:Y:S05]  /*5f60*/  @!P1 BRA `(.L_x_122) ;  /* 0x0000001c00bc9947 */ /* 0x008fea0003800000 */
.L_x_174:
[----:B------:R-:W-:Y:S04]  /*5f70*/  BSSY B0, `(.L_x_123) ;  /* 0x0000010000007945 */ /* 0x000fe80003800000 */
[----:B------:R-:W-:Y:S05]  /*5f80*/  @!P0 BRA `(.L_x_124) ;  /* 0x0000000000388947 */ /* 0x000fea0003800000 */
[----:B------:R-:W-:Y:S01]  /*5f90*/  UIADD3 UR16, UP0, UR6, 0x3f0, URZ ;  /* 0x000003f006107890 */ /* 0x000fe2000ff1e03f */
[----:B------:R-:W-:Y:S01]  /*5fa0*/  R2UR UR12, R12 ;  /* 0x000000000c0c72ca */ /* 0x000fe200000e0000 */
[----:B------:R-:W-:Y:S02]  /*5fb0*/  UIADD3 UR11, UR19, 0x80, URZ ;  /* 0x00000080130b7890 */ /* 0x000fe4000fffe03f */
[----:B------:R-:W-:Y:S02]  /*5fc0*/  UIADD3 UR8, UR4, 0x2200, URZ ;  /* 0x0000220004087890 */ /* 0x000fe4000fffe03f */
[----:B------:R-:W-:Y:S02]  /*5fd0*/  UIADD3 UR9, UR4, 0x48, URZ ;  /* 0x0000004804097890 */ /* 0x000fe4000fffe03f */
[----:B------:R-:W-:Y:S01]  /*5fe0*/  UIADD3.X UR17, URZ, UR7, URZ, UP0, !UPT ;  /* 0x000000073f117290 */ /* 0x000fe200087fe43f */
[----:B------:R-:W-:Y:S01]  /*5ff0*/  UMOV UR20, 0x0 ;  /* 0x0000000000147882 */ /* 0x000fe20000000000 */
[----:B------:R-:W-:Y:S01]  /*6000*/  UMOV UR21, 0x10000000 ;  /* 0x1000000000157882 */ /* 0x000fe20000000000 */
[----:B------:R-:W-:-:S06]  /*6010*/  UMOV UR10, UR18 ;  /* 0x00000012000a7c82 */ /* 0x000fcc0008000000 */
[----:B------:R3:W-:Y:S02]  /*6020*/  UTMALDG.3D [UR8], [UR16], desc[UR20] ;  /* 0x00001408100075b4 */ /* 0x0007e40008011000 */
[----:B---3--:R-:W-:Y:S05]  /*6030*/  @!P2 BRA `(.L_x_125) ;  /* 0x000000000004a947 */ /* 0x008fea0003800000 */
[----:B------:R-:W-:Y:S01]  /*6040*/  BPT.TRAP 0x1 ;  /* 0x000000040000795c */ /* 0x000fe20000300000 */
.L_x_125:
[----:B-12---:R-:W1:Y:S02]  /*6050*/  LDC R5, c[0x0][0x800] ;  /* 0x00020000ff057b82 */ /* 0x006e640000000800 */
[----:B-1----:R3:W-:Y:S02]  /*6060*/  SYNCS.ARRIVE.TRANS64.RED.A0TR RZ, [UR4+0x48], R5 ;  /* 0x00004805ffff79a7 */ /* 0x0027e40008300404 */
.L_x_124:
[----:B------:R-:W-:Y:S05]  /*6070*/  BSYNC B0 ;  /* 0x0000000000007941 */ /* 0x000fea0003800000 */
.L_x_123:
[----:B------:R-:W-:Y:S05]  /*6080*/  @!P2 BRA `(.L_x_126) ;  /* 0x000000000004a947 */ /* 0x000fea0003800000 */
[----:B------:R-:W-:Y:S01]  /*6090*/  BPT.TRAP 0x1 ;  /* 0x000000040000795c */ /* 0x000fe20000300000 */
.L_x_126:
[----:B------:R-:W-:Y:S02]  /*60a0*/  UIADD3 UR5, UR4, 0x48, URZ ;  /* 0x0000004804057890 */ /* 0x000fe4000fffe03f */
[----:B------:R-:W-:Y:S02]  /*60b0*/  UIADD3 UR10, UR18, 0x20, URZ ;  /* 0x00000020120a7890 */ /* 0x000fe4000fffe03f */
[----:B------:R-:W-:-:S09]  /*60c0*/  UPRMT UR5, UR36, 0x654, UR5 ;  /* 0x0000065424057896 */ /* 0x000fd20008000005 */
[----:B------:R-:W-:Y:S01]  /*60d0*/  SYNCS.ARRIVE.TRANS64.RED.A1T0 RZ, [UR5], RZ ;  /* 0x000000ffffff79a7 */ /* 0x000fe20008100405 */
[----:B------:R-:W-:Y:S05]  /*60e0*/  @!P2 BRA `(.L_x_127) ;  /* 0x000000000004a947 */ /* 0x000fea0003800000 */
[----:B------:R-:W-:Y:S01]  /*60f0*/  BPT.TRAP 0x1 ;  /* 0x000000040000795c */ /* 0x000fe20000300000 */
.L_x_127:
[----:B------:R-:W4:Y:S02]  /*6100*/  SYNCS.PHASECHK.TRANS64.TRYWAIT P1, [UR4+0x70], R4 ;  /* 0x00007004ff0075a7 */ /* 0x000f240008020144 */
[----:B----4-:R-:W-:Y:S05]  /*6110*/  @!P1 BRA `(.L_x_128) ;  /* 0x0000001c00689947 */ /* 0x010fea0003800000 */
.L_x_175:
        /* <DEDUP_REMOVED lines=8> */
[----:B------:R-:W-:Y:S01]  /*61a0*/  UMOV UR21, 0x10000000 ;  /* 0x1000000000157882 */ /* 0x000fe20000000000 */
[----:B------:R-:W-:-:S06]  /*61b0*/  UMOV UR11, UR19 ;  /* 0x00000013000b7c82 */ /* 0x000fcc0008000000 */
[----:B------:R4:W-:Y:S02]  /*61c0*/  UTMALDG.3D [UR8], [UR16], desc[UR20] ;  /* 0x00001408100075b4 */ /* 0x0009e40008011000 */
[----:B----4-:R-:W-:Y:S05]  /*61d0*/  @!P2 BRA `(.L_x_131) ;  /* 0x000000000004a947 */ /* 0x010fea0003800000 */
[----:B------:R-:W-:Y:S01]  /*61e0*/  BPT.TRAP 0x1 ;  /* 0x000000040000795c */ /* 0x000fe20000300000 */
.L_x_131:
[----:B-123--:R-:W1:Y:S02]  /*61f0*/  LDC R5, c[0x0][0x800] ;  /* 0x00020000ff057b82 */ /* 0x00ee640000000800 */
[----:B-1----:R4:W-:Y:S02]  /*6200*/  SYNCS.ARRIVE.TRANS64.RED.A0TR RZ, [UR4+0x50], R5 ;  /* 0x00005005ffff79a7 */ /* 0x0029e40008300404 */
.L_x_130:
[----:B------:R-:W-:Y:S05]  /*6210*/  BSYNC B0 ;  /* 0x0000000000007941 */ /* 0x000fea0003800000 */
.L_x_129:
[----:B------:R-:W-:Y:S05]  /*6220*/  @!P2 BRA `(.L_x_132) ;  /* 0x000000000004a947 */ /* 0x000fea0003800000 */
[----:B------:R-:W-:Y:S01]  /*6230*/  BPT.TRAP 0x1 ;  /* 0x000000040000795c */ /* 0x000fe20000300000 */
.L_x_132:
[----:B------:R-:W-:-:S04]  /*6240*/  UIADD3 UR5, UR4, 0x50, URZ ;  /* 0x0000005004057890 */ /* 0x000fc8000fffe03f */
[----:B------:R-:W-:-:S09]  /*6250*/  UPRMT UR5, UR36, 0x654, UR5 ;  /* 0x0000065424057896 */ /* 0x000fd20008000005 */
[----:B------:R-:W-:Y:S01]  /*6260*/  SYNCS.ARRIVE.TRANS64.RED.A1T0 RZ, [UR5], RZ ;  /* 0x000000ffffff79a7 */ /* 0x000fe20008100405 */
[----:B------:R-:W-:Y:S05]  /*6270*/  @!P2 BRA `(.L_x_133) ;  /* 0x000000000004a947 */ /* 0x000fea0003800000 */
[----:B------:R-:W-:Y:S01]  /*6280*/  BPT.TRAP 0x1 ;  /* 0x000000040000795c */ /* 0x000fe20000300000 */
.L_x_133:
[----:B------:R-:W5:Y:S02]  /*6290*/  SYNCS.PHASECHK.TRANS64.TRYWAIT P1, [UR4+0x78], R4 ;  /* 0x00007804ff0075a7 */ /* 0x000f640008020144 */
[----:B-----5:R-:W-:Y:S05]  /*62a0*/  @!P1 BRA `(.L_x_134) ;  /* 0x0000001c001c9947 */ /* 0x020fea0003800000 */
.L_x_176:
[----:B------:R-:W-:Y:S04]  /*62b0*/  BSSY B0, `(.L_x_135) ;  /* 0x000000f000007945 */ /* 0x000fe80003800000 */
[----:B------:R-:W-:Y:S05]  /*62c0*/  @!P0 BRA `(.L_x_136) ;  /* 0x0000000000348947 */ /* 0x000fea0003800000 */
[----:B------:R-:W-:Y:S01]  /*62d0*/  R2UR UR12, R12 ;  /* 0x000000000c0c72ca */ /* 0x000fe200000e0000 */
[----:B------:R-:W-:Y:S02]  /*62e0*/  UIADD3 UR16, UP0, UR6, 0x3f0, URZ ;  /* 0x000003f006107890 */ /* 0x000fe4000ff1e03f */
[----:B------:R-:W-:Y:S02]  /*62f0*/  UIADD3 UR11, UR19, 0x80, URZ ;  /* 0x00000080130b7890 */ /* 0x000fe4000fffe03f */
[----:B------:R-:W-:Y:S02]  /*6300*/  UIADD3 UR8, UR4, 0x6200, URZ ;  /* 0x0000620004087890 */ /* 0x000fe4000fffe03f */
[----:B------:R-:W-:Y:S02]  /*6310*/  UIADD3 UR9, UR4, 0x58, URZ ;  /* 0x0000005804097890 */ /* 0x000fe4000fffe03f */
[----:B------:R-:W-:Y:S01]  /*6320*/  UIADD3.X UR17, URZ, UR7, URZ, UP0, !UPT ;  /* 0x000000073f117290 */ /* 0x000fe200087fe43f */
[----:B------:R-:W-:Y:S01]  /*6330*/  UMOV UR20, 0x0 ;  /* 0x0000000000147882 */ /* 0x000fe20000000000 */
[----:B------:R-:W-:-:S07]  /*6340*/  UMOV UR21, 0x10000000 ;  /* 0x1000000000157882 */ /* 0x000fce0000000000 */
[----:B------:R1:W-:Y:S02]  /*6350*/  UTMALDG.3D [UR8], [UR16], desc[UR20] ;  /* 0x00001408100075b4 */ /* 0x0003e40008011000 */
[----:B-1----:R-:W-:Y:S05]  /*6360*/  @!P2 BRA `(.L_x_137) ;  /* 0x000000000004a947 */ /* 0x002fea0003800000 */
[----:B------:R-:W-:Y:S01]  /*6370*/  BPT.TRAP 0x1 ;  /* 0x000000040000795c */ /* 0x000fe20000300000 */
.L_x_137:
[----:B------:R-:W1:Y:S02]  /*6380*/  LDC R4, c[0x0][0x800] ;  /* 0x00020000ff047b82 */ /* 0x000e640000000800 */
[----:B-1----:R1:W-:Y:S02]  /*6390*/  SYNCS.ARRIVE.TRANS64.RED.A0TR RZ, [UR4+0x58], R4 ;  /* 0x00005804ffff79a7 */ /* 0x0023e40008300404 */
.L_x_136:
[----:B------:R-:W-:Y:S05]  /*63a0*/  BSYNC B0 ;  /* 0x0000000000007941 */ /* 0x000fea0003800000 */
.L_x_135:
[----:B------:R-:W-:Y:S05]  /*63b0*/  @!P2 BRA `(.L_x_138) ;  /* 0x000000000004a947 */ /* 0x000fea0003800000 */
[----:B------:R-:W-:Y:S01]  /*63c0*/  BPT.TRAP 0x1 ;  /* 0x000000040000795c */ /* 0x000fe20000300000 */
.L_x_138:
[----:B------:R-:W-:Y:S01]  /*63d0*/  IADD3 R16, P0, R16, UR40, RZ ;  /* 0x0000002810107c10 */ /* 0x000fe2000ff1e0ff */
[----:B------:R-:W-:Y:S01]  /*63e0*/  UIADD3 UR4, UR4, 0x58, URZ ;  /* 0x0000005804047890 */ /* 0x000fe2000fffe03f */
[----:B------:R-:W-:Y:S01]  /*63f0*/  LOP3.LUT R0, R0, 0x1, RZ, 0x3c, !PT ;  /* 0x0000000100007812 */ /* 0x000fe200078e3cff */
[----:B------:R-:W-:Y:S01]  /*6400*/  IMAD.MOV.U32 R20, RZ, RZ, -0x1 ;  /* 0xffffffffff147424 */ /* 0x000fe200078e00ff */
[----:B------:R-:W-:Y:S01]  /*6410*/  IADD3.X R17, R17, UR38, RZ, P0, !PT ;  /* 0x0000002611117c10 */ /* 0x000fe200087fe4ff */
[----:B------:R-:W-:Y:S01]  /*6420*/  UPRMT UR4, UR36, 0x654, UR4 ;  /* 0x0000065424047896 */ /* 0x000fe20008000004 */
[----:B------:R-:W-:Y:S01]  /*6430*/  ISETP.GE.U32.AND P0, PT, R16, UR22, PT ;  /* 0x0000001610007c0c */ /* 0x000fe2000bf06070 */
[----:B------:R-:W-:Y:S01]  /*6440*/  IMAD.MOV.U32 R13, RZ, RZ, -0x1 ;  /* 0xffffffffff0d7424 */ /* 0x000fe200078e00ff */
[----:B-1----:R-:W-:Y:S01]  /*6450*/  PRMT R4, RZ, 0x7610, R4 ;  /* 0x00007610ff047816 */ /* 0x002fe20000000004 */
[----:B------:R-:W-:Y:S01]  /*6460*/  IMAD.MOV.U32 R12, RZ, RZ, -0x1 ;  /* 0xffffffffff0c7424 */ /* 0x000fe200078e00ff */
[----:B------:R-:W-:-:S04]  /*6470*/  ISETP.GE.U32.AND.EX P0, PT, R17, UR23, PT, P0 ;  /* 0x0000001711007c0c */ /* 0x000fc8000bf06100 */
[----:B------:R-:W-:Y:S09]  /*6480*/  SYNCS.ARRIVE.TRANS64.RED.A1T0 RZ, [UR4], RZ ;  /* 0x000000ffffff79a7 */ /* 0x000ff20008100404 */
[----:B------:R-:W-:Y:S05]  /*6490*/  @P0 BRA `(.L_x_139) ;  /* 0x0000000400580947 */ /* 0x000fea0003800000 */
[----:B------:R-:W1:Y:S01]  /*64a0*/  S2R R15, SR_CTAID.X ;  /* 0x00000000000f7919 */ /* 0x000e620000002500 */
[----:B------:R-:W5:Y:S01]  /*64b0*/  LDC.64 R12, c[0x0][0x8d0] ;  /* 0x00023400ff0c7b82 */ /* 0x000f620000000a00 */
[----:B------:R-:W-:Y:S01]  /*64c0*/  ULDC UR4, c[0x0][0x150] ;  /* 0x0000540000047ab9 */ /* 0x000fe20000000800 */
[----:B------:R-:W-:Y:S01]  /*64d0*/  IMAD.MOV.U32 R7, RZ, RZ, R16 ;  /* 0x000000ffff077224 */ /* 0x000fe200078e0010 */
[----:B------:R-:W2:Y:S01]  /*64e0*/  S2R R18, SR_CTAID.Y ;  /* 0x0000000000127919 */ /* 0x000ea20000002600 */
[----:B------:R-:W-:-:S04]  /*64f0*/  IMAD.MOV.U32 R21, RZ, RZ, R17 ;  /* 0x000000ffff157224 */ /* 0x000fc800078e0011 */
[----:B------:R-:W2:Y:S08]  /*6500*/  LDC R22, c[0x0][0x144] ;  /* 0x00005100ff167b82 */ /* 0x000eb00000000800 */
[----:B------:R-:W3:Y:S01]  /*6510*/  LDC R20, c[0x0][0x8d8] ;  /* 0x00023600ff147b82 */ /* 0x000ee20000000800 */
[----:B-----5:R-:W-:-:S04]  /*6520*/  ISETP.NE.U32.AND P0, PT, R12, RZ, PT ;  /* 0x000000ff0c00720c */ /* 0x020fc80003f05070 */
[----:B------:R-:W-:Y:S02]  /*6530*/  ISETP.NE.AND.EX P0, PT, R13, RZ, PT, P0 ;  /* 0x000000ff0d00720c */ /* 0x000fe40003f05300 */
[----:B-1----:R-:W-:Y:S02]  /*6540*/  I2FP.F32.U32 R4, R15 ;  /* 0x0000000f00047245 */ /* 0x002fe40000201000 */
[----:B--2---:R-:W-:-:S03]  /*6550*/  I2FP.F32.U32 R23, R18 ;  /* 0x0000001200177245 */ /* 0x004fc60000201000 */
[----:B------:R-:W-:-:S04]  /*6560*/  FMUL R4, R4, UR4 ;  /* 0x0000000404047c20 */ /* 0x000fc80008400000 */
[----:B------:R1:W2:Y:S02]  /*6570*/  F2I.U32.TRUNC.NTZ R14, R4 ;  /* 0x00000004000e7305 */ /* 0x0002a4000020f000 */
[----:B---3--:R-:W-:Y:S05]  /*6580*/  @!P0 BRA `(.L_x_140) ;  /* 0x0000000000308947 */ /* 0x008fea0003800000 */
[----:B----4-:R-:W3:Y:S02]  /*6590*/  LDC R5, c[0x0][0x8dc] ;  /* 0x00023700ff057b82 */ /* 0x010ee40000000800 */
[----:B---3--:R-:W-:-:S05]  /*65a0*/  IADD3 R5, P0, R16, R5, RZ ;  /* 0x0000000510057210 */ /* 0x008fca0007f1e0ff */
[----:B------:R-:W-:-:S04]  /*65b0*/  IMAD.X R21, RZ, RZ, R17, P0 ;  /* 0x000000ffff157224 */ /* 0x000fc800000e0611 */
[----:B------:R-:W-:-:S04]  /*65c0*/  IMAD.WIDE.U32 R6, R21, R12, RZ ;  /* 0x0000000c15067225 */ /* 0x000fc800078e00ff */
[----:B------:R-:W-:-:S04]  /*65d0*/  IMAD.WIDE.U32 R6, P0, R5, R13, R6 ;  /* 0x0000000d05067225 */ /* 0x000fc80007800006 */
[----:B-1----:R-:W-:-:S04]  /*65e0*/  IMAD.WIDE.U32 R4, R5, R12, RZ ;  /* 0x0000000c05047225 */ /* 0x002fc800078e00ff */
[----:B------:R-:W-:Y:S01]  /*65f0*/  IMAD.MOV.U32 R4, RZ, RZ, R7 ;  /* 0x000000ffff047224 */ /* 0x000fe200078e0007 */
[----:B------:R-:W-:Y:S01]  /*6600*/  IADD3 RZ, P1, R5, R6, RZ ;  /* 0x0000000605ff7210 */ /* 0x000fe20007f3e0ff */
[----:B------:R-:W-:-:S04]  /*6610*/  IMAD.X R5, RZ, RZ, RZ, P0 ;  /* 0x000000ffff057224 */ /* 0x000fc800000e06ff */
[----:B------:R-:W-:-:S04]  /*6620*/  IMAD.WIDE.U32.X R4, R21, R13, R4, P1 ;  /* 0x0000000d15047225 */ /* 0x000fc800008e0404 */
[----:B------:R-:W-:Y:S02]  /*6630*/  IMAD.MOV.U32 R7, RZ, RZ, R4 ;  /* 0x000000ffff077224 */ /* 0x000fe400078e0004 */
[----:B------:R-:W-:-:S07]  /*6640*/  IMAD.MOV.U32 R21, RZ, RZ, R5 ;  /* 0x000000ffff157224 */ /* 0x000fce00078e0005 */
.L_x_140:
[----:B------:R-:W-:Y:S01]  /*6650*/  ULDC UR4, c[0x0][0x154] ;  /* 0x0000550000047ab9 */ /* 0x000fe20000000800 */
[----:B------:R-:W3:Y:S01]  /*6660*/  LDC R13, c[0x0][0x148] ;  /* 0x00005200ff0d7b82 */ /* 0x000ee20000000800 */
[----:B------:R-:W-:Y:S01]  /*6670*/  FMUL R23, R23, UR4 ;  /* 0x0000000417177c20 */ /* 0x000fe20008400000 */
[----:B------:R-:W-:Y:S01]  /*6680*/  ISETP.NE.AND P2, PT, R2, 0x1, PT ;  /* 0x000000010200780c */ /* 0x000fe20003f45270 */
[----:B--2---:R-:W-:Y:S01]  /*6690*/  IMAD.MOV R6, RZ, RZ, -R14 ;  /* 0x000000ffff067224 */ /* 0x004fe200078e0a0e */
[-CC-:B------:R-:W-:Y:S02]  /*66a0*/  SHF.R.U64 R14, R7, R20.reuse, R21.reuse ;  /* 0x00000014070e7219 */ /* 0x180fe40000001215 */
[----:B------:R-:W-:Y:S01]  /*66b0*/  SHF.R.U32.HI R20, RZ, R20, R21 ;  /* 0x00000014ff147219 */ /* 0x000fe20000011615 */
[----:B------:R-:W2:Y:S01]  /*66c0*/  F2I.U32.TRUNC.NTZ R23, R23 ;  /* 0x0000001700177305 */ /* 0x000ea2000020f000 */
[----:B-1--4-:R-:W1:Y:S01]  /*66d0*/  LDC.64 R4, c[0x0][0x8c8] ;  /* 0x00023200ff047b82 */ /* 0x012e620000000a00 */
[----:B------:R-:W-:Y:S01]  /*66e0*/  IADD3 R21, P0, RZ, -R14, RZ ;  /* 0x8000000eff157210 */ /* 0x000fe20007f1e0ff */
[----:B------:R-:W-:-:S04]  /*66f0*/  IMAD R15, R22, R6, R15 ;  /* 0x00000006160f7224 */ /* 0x000fc800078e020f */
[----:B------:R-:W-:Y:S02]  /*6700*/  IMAD.X R7, RZ, RZ, ~R20, P0 ;  /* 0x000000ffff077224 */ /* 0x000fe400000e0e14 */
[----:B------:R-:W4:Y:S01]  /*6710*/  LDC R24, c[0x0][0x8c0] ;  /* 0x00023000ff187b82 */ /* 0x000f220000000800 */
[----:B--2---:R-:W-:-:S07]  /*6720*/  IMAD.MOV R12, RZ, RZ, -R23 ;  /* 0x000000ffff0c7224 */ /* 0x004fce00078e0a17 */
[----:B------:R-:W2:Y:S01]  /*6730*/  LDC R27, c[0x0][0x900] ;  /* 0x00024000ff1b7b82 */ /* 0x000ea20000000800 */
[----:B---3--:R-:W-:-:S07]  /*6740*/  @P2 IMAD R15, R13, R12, R18 ;  /* 0x0000000c0d0f2224 */ /* 0x008fce00078e0212 */
[----:B------:R-:W3:Y:S01]  /*6750*/  LDC.64 R12, c[0x0][0x8e8] ;  /* 0x00023a00ff0c7b82 */ /* 0x000ee20000000a00 */
[----:B-1----:R-:W-:-:S04]  /*6760*/  IMAD R6, R7, R4, RZ ;  /* 0x0000000407067224 */ /* 0x002fc800078e02ff */
[C---:B------:R-:W-:Y:S02]  /*6770*/  IMAD R7, R21.reuse, R5, R6 ;  /* 0x0000000515077224 */ /* 0x040fe400078e0206 */
[----:B------:R-:W-:Y:S01]  /*6780*/  IMAD.WIDE.U32 R4, R21, R4, R16 ;  /* 0x0000000415047225 */ /* 0x000fe200078e0010 */
[----:B------:R-:W1:Y:S03]  /*6790*/  LDC R6, c[0x0][0x8b0] ;  /* 0x00022c00ff067b82 */ /* 0x000e660000000800 */
[----:B------:R-:W-:-:S05]  /*67a0*/  IMAD.IADD R5, R5, 0x1, R7 ;  /* 0x0000000105057824 */ /* 0x000fca00078e0207 */
[----:B------:R-:W2:Y:S01]  /*67b0*/  LDC R25, c[0x0][0x8f0] ;  /* 0x00023c00ff197b82 */ /* 0x000ea20000000800 */
[-CC-:B----4-:R-:W-:Y:S02]  /*67c0*/  SHF.R.U64 R22, R4, R24.reuse, R5.reuse ;  /* 0x0000001804167219 */ /* 0x190fe40000001205 */
[----:B------:R-:W-:-:S05]  /*67d0*/  SHF.R.U32.HI R5, RZ, R24, R5 ;  /* 0x00000018ff057219 */ /* 0x000fca0000011605 */
[----:B------:R-:W4:Y:S01]  /*67e0*/  LDC R21, c[0x0][0x8e0] ;  /* 0x00023800ff157b82 */ /* 0x000f220000000800 */
[----:B---3--:R-:W-:-:S04]  /*67f0*/  ISETP.NE.U32.AND P0, PT, R12, RZ, PT ;  /* 0x000000ff0c00720c */ /* 0x008fc80003f05070 */
[----:B------:R-:W-:-:S03]  /*6800*/  ISETP.NE.AND.EX P0, PT, R13, RZ, PT, P0 ;  /* 0x000000ff0d00720c */ /* 0x000fc60003f05300 */
[----:B------:R-:W3:Y:S01]  /*6810*/  LDC R20, c[0x0][0x8b8] ;  /* 0x00022e00ff147b82 */ /* 0x000ee20000000800 */
[-CC-:B-1----:R-:W-:Y:S02]  /*6820*/  SHF.R.U64 R23, R22, R6.reuse, R5.reuse ;  /* 0x0000000616177219 */ /* 0x182fe40000001205 */
[----:B------:R-:W-:-:S04]  /*6830*/  SHF.R.U32.HI R4, RZ, R6, R5 ;  /* 0x00000006ff047219 */ /* 0x000fc80000011605 */
[-CC-:B--2---:R-:W-:Y:S01]  /*6840*/  SHF.R.U64 R24, R23, R27.reuse, R4.reuse ;  /* 0x0000001b17187219 */ /* 0x184fe20000001204 */
[----:B------:R-:W1:Y:S01]  /*6850*/  LDC R18, c[0x0][0x8a8] ;  /* 0x00022a00ff127b82 */ /* 0x000e620000000800 */
[----:B------:R-:W-:-:S03]  /*6860*/  SHF.R.U32.HI R27, RZ, R27, R4 ;  /* 0x0000001bff1b7219 */ /* 0x000fc60000011604 */
[----:B------:R-:W-:Y:S02]  /*6870*/  IMAD.MOV.U32 R4, RZ, RZ, R24 ;  /* 0x000000ffff047224 */ /* 0x000fe400078e0018 */
[----:B------:R-:W-:Y:S01]  /*6880*/  IMAD.MOV.U32 R5, RZ, RZ, R27 ;  /* 0x000000ffff057224 */ /* 0x000fe200078e001b */
[----:B------:R-:W-:Y:S06]  /*6890*/  @!P0 BRA `(.L_x_141) ;  /* 0x0000000000288947 */ /* 0x000fec0003800000 */
[----:B------:R-:W2:Y:S02]  /*68a0*/  LDC R5, c[0x0][0x8f4] ;  /* 0x00023d00ff057b82 */ /* 0x000ea40000000800 */
[----:B--2---:R-:W-:-:S05]  /*68b0*/  IADD3 R5, P0, R24, R5, RZ ;  /* 0x0000000518057210 */ /* 0x004fca0007f1e0ff */
[----:B------:R-:W-:-:S04]  /*68c0*/  IMAD.X R27, RZ, RZ, R27, P0 ;  /* 0x000000ffff1b7224 */ /* 0x000fc800000e061b */
[----:B------:R-:W-:-:S04]  /*68d0*/  IMAD.WIDE.U32 R6, R27, R12, RZ ;  /* 0x0000000c1b067225 */ /* 0x000fc800078e00ff */
[----:B------:R-:W-:-:S04]  /*68e0*/  IMAD.WIDE.U32 R6, P0, R5, R13, R6 ;  /* 0x0000000d05067225 */ /* 0x000fc80007800006 */
[----:B------:R-:W-:-:S04]  /*68f0*/  IMAD.WIDE.U32 R4, R5, R12, RZ ;  /* 0x0000000c05047225 */ /* 0x000fc800078e00ff */
[----:B------:R-:W-:Y:S01]  /*6900*/  IMAD.MOV.U32 R4, RZ, RZ, R7 ;  /* 0x000000ffff047224 */ /* 0x000fe200078e0007 */
[----:B------:R-:W-:Y:S01]  /*6910*/  IADD3 RZ, P1, R5, R6, RZ ;  /* 0x0000000605ff7210 */ /* 0x000fe20007f3e0ff */
[----:B------:R-:W-:-:S04]  /*6920*/  IMAD.X R5, RZ, RZ, RZ, P0 ;  /* 0x000000ffff057224 */ /* 0x000fc800000e06ff */
[----:B------:R-:W-:-:S08]  /*6930*/  IMAD.WIDE.U32.X R4, R27, R13, R4, P1 ;  /* 0x0000000d1b047225 */ /* 0x000fd000008e0404 */
.L_x_141:
[----:B------:R-:W-:Y:S01]  /*6940*/  SHF.R.U64 R4, R4, R25, R5 ;  /* 0x0000001904047219 */ /* 0x000fe20000001205 */
[----:B------:R-:W-:Y:S01]  /*6950*/  IMAD.MOV.U32 R12, RZ, RZ, R14 ;  /* 0x000000ffff0c7224 */ /* 0x000fe200078e000e */
[----:B------:R-:W-:Y:S02]  /*6960*/  LOP3.LUT R23, R23, R8, RZ, 0xc0, !PT ;  /* 0x0000000817177212 */ /* 0x000fe400078ec0ff */
[----:B------:R-:W-:Y:S01]  /*6970*/  LOP3.LUT R22, R22, R3, RZ, 0xc0, !PT ;  /* 0x0000000316167212 */ /* 0x000fe200078ec0ff */
[----:B------:R-:W-:Y:S02]  /*6980*/  IMAD.MOV R5, RZ, RZ, -R4 ;  /* 0x000000ffff057224 */ /* 0x000fe400078e0a04 */
[----:B------:R-:W-:Y:S02]  /*6990*/  IMAD R23, R4, UR13, R23 ;  /* 0x0000000d04177c24 */ /* 0x000fe4000f8e0217 */
[----:B----4-:R-:W-:Y:S02]  /*69a0*/  IMAD R21, R5, R21, R24 ;  /* 0x0000001505157224 */ /* 0x010fe400078e0218 */
[----:B---3--:R-:W-:-:S02]  /*69b0*/  IMAD R20, R23, R20, R15 ;  /* 0x0000001417147224 */ /* 0x008fc400078e020f */
[----:B-1----:R-:W-:Y:S02]  /*69c0*/  IMAD R21, R21, R18, R22 ;  /* 0x0000001215157224 */ /* 0x002fe400078e0216 */
[----:B------:R-:W-:-:S03]  /*69d0*/  IMAD.MOV.U32 R4, RZ, RZ, 0x1 ;  /* 0x00000001ff047424 */ /* 0x000fc600078e00ff */
[----:B------:R-:W-:Y:S02]  /*69e0*/  SEL R13, R21, R20, !P2 ;  /* 0x00000014150d7207 */ /* 0x000fe40005000000 */
[----:B------:R-:W-:-:S07]  /*69f0*/  SEL R20, R20, R21, !P2 ;  /* 0x0000001514147207 */ /* 0x000fce0005000000 */
.L_x_139:
[----:B------:R-:W-:-:S13]  /*6a00*/  LOP3.LUT P0, RZ, R4, 0xff, RZ, 0xc0, !PT ;  /* 0x000000ff04ff7812 */ /* 0x000fda000780c0ff */
[----:B------:R-:W-:Y:S05]  /*6a10*/  @P0 BRA `(.L_x_142) ;  /* 0xfffffff0005c0947 */ /* 0x000fea000383ffff */
.L_x_110:
[----:B------:R-:W-:-:S13]  /*6a20*/  ELECT P0, URZ, PT ;  /* 0x00000000003f782f */ /* 0x000fda0003800000 */
[----:B------:R-:W-:Y:S05]  /*6a30*/  @!P0 BRA `(.L_x_13) ;  /* 0x0000001000508947 */ /* 0x000fea0003800000 */
[----:B------:R-:W-:-:S04]  /*6a40*/  LOP3.LUT R19, R19, 0x2, RZ, 0xfc, !PT ;  /* 0x0000000213137812 */ /* 0x000fc800078efcff */
[----:B------:R-:W-:-:S13]  /*6a50*/  ISETP.NE.AND P1, PT, R19, 0x3, PT ;  /* 0x000000031300780c */ /* 0x000fda0003f25270 */
[----:B------:R-:W-:Y:S05]  /*6a60*/  @!P1 BRA `(.L_x_143) ;  /* 0x0000000000049947 */ /* 0x000fea0003800000 */
[----:B------:R-:W-:Y:S01]  /*6a70*/  BPT.TRAP 0x1 ;  /* 0x000000040000795c */ /* 0x000fe20000300000 */
.L_x_143:
[----:B--2---:R-:W-:Y:S01]  /*6a80*/  IMAD.U32 R4, RZ, RZ, UR36 ;  /* 0x00000024ff047e24 */ /* 0x004fe2000f8e00ff */
[----:B------:R-:W-:Y:S02]  /*6a90*/  MOV R3, 0x400 ;  /* 0x0000040000037802 */ /* 0x000fe40000000f00 */
[----:B------:R-:W-:Y:S02]  /*6aa0*/  SHF.L.U32 R2, R0, 0x1f, RZ ;  /* 0x0000001f00027819 */ /* 0x000fe400000006ff */
[----:B------:R-:W-:-:S04]  /*6ab0*/  LEA R3, R4, R3, 0x18 ;  /* 0x0000000304037211 */ /* 0x000fc800078ec0ff */
[----:B------:R-:W1:Y:S02]  /*6ac0*/  SYNCS.PHASECHK.TRANS64.TRYWAIT P0, [R3+URZ+0x60], R2 ;  /* 0x00006002030075a7 */ /* 0x000e64000800017f */
[----:B-1----:R-:W-:Y:S05]  /*6ad0*/  @!P0 BRA `(.L_x_144) ;  /* 0x0000001400288947 */ /* 0x002fea0003800000 */
.L_x_177:
[----:B------:R-:W-:Y:S05]  /*6ae0*/  @!P1 BRA `(.L_x_145) ;  /* 0x0000000000049947 */ /* 0x000fea0003800000 */
[----:B------:R-:W-:Y:S01]  /*6af0*/  BPT.TRAP 0x1 ;  /* 0x000000040000795c */ /* 0x000fe20000300000 */
.L_x_145:
[----:B------:R-:W2:Y:S02]  /*6b00*/  SYNCS.PHASECHK.TRANS64.TRYWAIT P0, [R3+URZ+0x68], R2 ;  /* 0x00006802030075a7 */ /* 0x000ea4000800017f */
[----:B--2---:R-:W-:Y:S05]  /*6b10*/  @!P0 BRA `(.L_x_146) ;  /* 0x00000014002c8947 */ /* 0x004fea0003800000 */
.L_x_178:
[----:B------:R-:W-:Y:S05]  /*6b20*/  @!P1 BRA `(.L_x_147) ;  /* 0x0000000000049947 */ /* 0x000fea0003800000 */
[----:B------:R-:W-:Y:S01]  /*6b30*/  BPT.TRAP 0x1 ;  /* 0x000000040000795c */ /* 0x000fe20000300000 */
.L_x_147:
[----:B------:R-:W1:Y:S02]  /*6b40*/  SYNCS.PHASECHK.TRANS64.TRYWAIT P0, [R3+URZ+0x70], R2 ;  /* 0x00007002030075a7 */ /* 0x000e64000800017f */
[----:B-1----:R-:W-:Y:S05]  /*6b50*/  @!P0 BRA `(.L_x_148) ;  /* 0x0000001400308947 */ /* 0x002fea0003800000 */
.L_x_179:
[----:B------:R-:W-:Y:S05]  /*6b60*/  @!P1 BRA `(.L_x_149) ;  /* 0x0000000000049947 */ /* 0x000fea0003800000 */
[----:B------:R-:W-:Y:S01]  /*6b70*/  BPT.TRAP 0x1 ;  /* 0x000000040000795c */ /* 0x000fe20000300000 */
.L_x_149:
[----:B------:R-:W-:-:S07]  /*6b80*/  SHF.L.U32 R0, R0, 0x1f, RZ ;  /* 0x0000001f00007819 */ /* 0x000fce00000006ff */
.L_x_150:
[----:B------:R1:W1:Y:S02]  /*6b90*/  SYNCS.PHASECHK.TRANS64.TRYWAIT P0, [R3+URZ+0x78], R0 ;  /* 0x00007800030075a7 */ /* 0x000264000800017f */
[----:B-1----:R-:W-:Y:S05]  /*6ba0*/  @!P0 NANOSLEEP.SYNCS 0x989680 ;  /* 0x009896800000895d */ /* 0x002fea0003900000 */
[----:B------:R-:W1:Y:S02]  /*6bb0*/  @!P0 SYNCS.PHASECHK.TRANS64 P0, [R3+URZ+0x78], R0 ;  /* 0x00007800030085a7 */ /* 0x000e64000800007f */
[----:B-1----:R-:W-:Y:S05]  /*6bc0*/  @P0 BRA `(.L_x_13) ;  /* 0x0000000c00ec0947 */ /* 0x002fea0003800000 */
[----:B------:R-:W-:Y:S05]  /*6bd0*/  BRA `(.L_x_150) ;  /* 0xfffffffc00ec7947 */ /* 0x000fea000383ffff */
.L_x_105:
[----:B------:R-:W-:Y:S01]  /*6be0*/  LOP3.LUT P0, RZ, R10, 0xff, RZ, 0xc0, !PT ;  /* 0x000000ff0aff7812 */ /* 0x000fe2000780c0ff */
[----:B------:R-:W-:Y:S02]  /*6bf0*/  IMAD.MOV.U32 R10, RZ, RZ, 0x1 ;  /* 0x00000001ff0a7424 */ /* 0x000fe400078e00ff */
[----:B------:R-:W-:-:S10]  /*6c00*/  IMAD.MOV.U32 R9, RZ, RZ, RZ ;  /* 0x000000ffff097224 */ /* 0x000fd400078e00ff */
[----:B------:R-:W-:Y:S05]  /*6c10*/  @!P0 BRA `(.L_x_151) ;  /* 0x0000000c00248947 */ /* 0x000fea0003800000 */
[----:B------:R-:W2:Y:S01]  /*6c20*/  LDC R0, c[0x0][0x28c] ;  /* 0x0000a300ff007b82 */ /* 0x000ea20000000800 */
[----:B------:R-:W-:Y:S01]  /*6c30*/  ULDC UR7, c[0x0][0x900] ;  /* 0x0002400000077ab9 */ /* 0x000fe20000000800 */
[----:B------:R-:W-:Y:S01]  /*6c40*/  UMOV UR8, 0xffffffff ;  /* 0xffffffff00087882 */ /* 0x000fe20000000000 */
[----:B------:R-:W-:Y:S01]  /*6c50*/  BSSY B0, `(.L_x_151) ;  /* 0x00000c5000007945 */ /* 0x000fe20003800000 */
[----:B-1----:R-:W-:Y:S01]  /*6c60*/  USHF.L.U32 UR4, UR36, 0x5, URZ ;  /* 0x0000000524047899 */ /* 0x002fe2000800063f */
[----:B------:R-:W-:Y:S01]  /*6c70*/  LOP3.LUT R11, R22, 0x2, RZ, 0xfc, !PT ;  /* 0x00000002160b7812 */ /* 0x000fe200078efcff */
[----:B------:R-:W-:Y:S01]  /*6c80*/  USHF.L.U32 UR5, UR36, 0xb, URZ ;  /* 0x0000000b24057899 */ /* 0x000fe2000800063f */
[----:B------:R-:W-:Y:S01]  /*6c90*/  IMAD.MOV.U32 R10, RZ, RZ, 0x1 ;  /* 0x00000001ff0a7424 */ /* 0x000fe200078e00ff */
[----:B------:R-:W-:Y:S01]  /*6ca0*/  USHF.L.U32 UR8, UR8, UR7, URZ ;  /* 0x0000000708087299 */ /* 0x000fe2000800063f */
[----:B------:R-:W-:Y:S01]  /*6cb0*/  IMAD.MOV.U32 R9, RZ, RZ, RZ ;  /* 0x000000ffff097224 */ /* 0x000fe200078e00ff */
[----:B------:R-:W-:Y:S01]  /*6cc0*/  ULDC UR6, c[0x0][0x8a8] ;  /* 0x00022a0000067ab9 */ /* 0x000fe20000000800 */
[----:B------:R-:W-:-:S02]  /*6cd0*/  ULOP3.LUT UR4, UR4, 0x20, URZ, 0xc0, !UPT ;  /* 0x0000002004047892 */ /* 0x000fc4000f8ec03f */
[----:B------:R-:W-:Y:S02]  /*6ce0*/  ULOP3.LUT UR5, UR5, 0x800, URZ, 0xc0, !UPT ;  /* 0x0000080005057892 */ /* 0x000fe4000f8ec03f */
[----:B------:R-:W-:Y:S02]  /*6cf0*/  UIADD3 UR17, UR6, -0x1, URZ ;  /* 0xffffffff06117890 */ /* 0x000fe4000fffe03f */
[----:B------:R-:W-:Y:S02]  /*6d00*/  USHF.L.U32 UR19, UR37, UR7, URZ ;  /* 0x0000000725137299 */ /* 0x000fe4000800063f */
[----:B------:R-:W-:Y:S01]  /*6d10*/  ULOP3.LUT UR18, URZ, UR8, URZ, 0x33, !UPT ;  /* 0x000000083f127292 */ /* 0x000fe2000f8e333f */
[----:B------:R-:W-:Y:S01]  /*6d20*/  ULDC.64 UR22, c[0x0][0x198] ;  /* 0x0000660000167ab9 */ /* 0x000fe20000000a00 */
[----:B--2---:R-:W-:-:S05]  /*6d30*/  VIADD R0, R0, 0x3f ;  /* 0x0000003f00007836 */ /* 0x004fca0000000000 */
[----:B------:R-:W-:-:S04]  /*6d40*/  SHF.R.S32.HI R3, RZ, 0x1f, R0 ;  /* 0x0000001fff037819 */ /* 0x000fc80000011400 */
[----:B------:R-:W-:Y:S01]  /*6d50*/  LEA.HI R3, R3, R0, RZ, 0x6 ;  /* 0x0000000003037211 */ /* 0x000fe200078f30ff */
[----:B------:R-:W-:-:S03]  /*6d60*/  IMAD.MOV.U32 R0, RZ, RZ, 0x1 ;  /* 0x00000001ff007424 */ /* 0x000fc600078e00ff */
[--C-:B------:R-:W-:Y:S02]  /*6d70*/  SHF.R.S32.HI R8, RZ, 0x6, R3.reuse ;  /* 0x00000006ff087819 */ /* 0x100fe40000011403 */
[----:B------:R-:W-:-:S03]  /*6d80*/  PRMT R3, R0, 0x7610, R3 ;  /* 0x0000761000037816 */ /* 0x000fc60000000003 */
[----:B------:R-:W-:-:S07]  /*6d90*/  VIADD R0, R8, 0x1 ;  /* 0x0000000108007836 */ /* 0x000fce0000000000 */
.L_x_162:
[----:B------:R-:W-:-:S03]  /*6da0*/  UMOV UR6, 0xffffffff ;  /* 0xffffffff00067882 */ /* 0x000fc60000000000 */
[----:B------:R-:W-:Y:S05]  /*6db0*/  BRA.DIV UR6, `(.L_x_152) ;  /* 0x0000001206ac7947 */ /* 0x000fea000b800000 */
[----:B------:R-:W-:-:S13]  /*6dc0*/  ELECT P6, URZ, PT ;  /* 0x00000000003f782f */ /* 0x000fda00038c0000 */
.L_x_182:
[----:B------:R-:W1:Y:S01]  /*6dd0*/  LDC R4, c[0x0][0x28c] ;  /* 0x0000a300ff047b82 */ /* 0x000e620000000800 */
[----:B------:R-:W-:Y:S01]  /*6de0*/  BSSY B1, `(.L_x_153) ;  /* 0x0000038000017945 */ /* 0x000fe20003800000 */
[----:B-1----:R-:W-:-:S13]  /*6df0*/  ISETP.LT.OR P6, PT, R4, 0x1, !P6 ;  /* 0x000000010400780c */ /* 0x002fda00077c1670 */
[----:B------:R-:W-:Y:S05]  /*6e00*/  @P6 BRA `(.L_x_154) ;  /* 0x0000000000d46947 */ /* 0x000fea0003800000 */
[----:B------:R-:W-:Y:S01]  /*6e10*/  LEA R15, R13, UR4, 0x6 ;  /* 0x000000040d0f7c11 */ /* 0x000fe2000f8e30ff */
[----:B------:R-:W-:Y:S02]  /*6e20*/  IMAD.SHL.U32 R20, R20, 0x100, RZ ;  /* 0x0000010014147824 */ /* 0x000fe400078e00ff */
[----:B------:R-:W-:Y:S02]  /*6e30*/  IMAD.MOV.U32 R21, RZ, RZ, RZ ;  /* 0x000000ffff157224 */ /* 0x000fe400078e00ff */
[----:B------:R-:W-:Y:S02]  /*6e40*/  IMAD.MOV.U32 R4, RZ, RZ, R0 ;  /* 0x000000ffff047224 */ /* 0x000fe400078e0000 */
[----:B------:R-:W-:Y:S02]  /*6e50*/  IMAD.MOV.U32 R5, RZ, RZ, R10 ;  /* 0x000000ffff057224 */ /* 0x000fe400078e000a */
[----:B------:R-:W-:-:S07]  /*6e60*/  IMAD.MOV.U32 R6, RZ, RZ, R9 ;  /* 0x000000ffff067224 */ /* 0x000fce00078e0009 */
.L_x_157:
[----:B------:R-:W1:Y:S01]  /*6e70*/  S2R R14, SR_CgaCtaId ;  /* 0x00000000000e7919 */ /* 0x000e620000008800 */
[----:B------:R-:W-:Y:S02]  /*6e80*/  MOV R7, 0x400 ;  /* 0x0000040000077802 */ /* 0x000fe40000000f00 */
[----:B------:R-:W-:-:S13]  /*6e90*/  LOP3.LUT P1, RZ, R18, 0x7f, RZ, 0xc0, !PT ;  /* 0x0000007f12ff7812 */ /* 0x000fda000782c0ff */
[----:B------:R-:W2:Y:S01]  /*6ea0*/  @!P1 LDC R13, c[0x0][0x500] ;  /* 0x00014000ff0d9b82 */ /* 0x000ea20000000800 */
[----:B-1----:R-:W-:Y:S02]  /*6eb0*/  LEA R19, R14, R7, 0x18 ;  /* 0x000000070e137211 */ /* 0x002fe400078ec0ff */
[----:B------:R-:W-:-:S03]  /*6ec0*/  SHF.L.U32 R7, R5, 0x1f, RZ ;  /* 0x0000001f05077819 */ /* 0x000fc600000006ff */
[----:B------:R-:W-:-:S04]  /*6ed0*/  IMAD R14, R6, 0x8, R19 ;  /* 0x00000008060e7824 */ /* 0x000fc800078e0213 */
[----:B------:R-:W1:Y:S02]  /*6ee0*/  SYNCS.PHASECHK.TRANS64.TRYWAIT P0, [R14+URZ+0x20], R7 ;  /* 0x000020070e0075a7 */ /* 0x000e64000800017f */
[----:B-12---:R-:W-:Y:S05]  /*6ef0*/  @!P0 BRA `(.L_x_155) ;  /* 0x00000010007c8947 */ /* 0x006fea0003800000 */
.L_x_183:
[----:B-1----:R-:W-:Y:S01]  /*6f00*/  PRMT R7, R11, 0x9910, RZ ;  /* 0x000099100b077816 */ /* 0x002fe200000000ff */
[----:B------:R1:W-:Y:S03]  /*6f10*/  @!P1 SYNCS.ARRIVE.TRANS64 RZ, [R14+URZ], R13 ;  /* 0x0000000d0eff99a7 */ /* 0x0003e6000800003f */
[----:B------:R-:W-:-:S13]  /*6f20*/  ISETP.NE.AND P0, PT, R7, 0x2, PT ;  /* 0x000000020700780c */ /* 0x000fda0003f05270 */
[----:B-1----:R-:W-:Y:S05]  /*6f30*/  @P0 BRA `(.L_x_156) ;  /* 0x0000000000040947 */ /* 0x002fea0003800000 */
[----:B------:R-:W-:Y:S01]  /*6f40*/  BPT.TRAP 0x1 ;  /* 0x000000040000795c */ /* 0x000fe20000300000 */
.L_x_156:
[C---:B------:R-:W-:Y:S01]  /*6f50*/  LEA R7, R6.reuse, UR5, 0xc ;  /* 0x0000000506077c11 */ /* 0x040fe2000f8e60ff */
[--C-:B------:R-:W-:Y:S01]  /*6f60*/  IMAD R13, R6, 0x8000, R19.reuse ;  /* 0x00008000060d7824 */ /* 0x100fe200078e0213 */
[----:B------:R-:W-:Y:S01]  /*6f70*/  R2UR UR9, R14 ;  /* 0x000000000e0972ca */ /* 0x000fe200000e0000 */
[----:B------:R-:W-:Y:S01]  /*6f80*/  VIADD R4, R4, 0xffffffff ;  /* 0xffffffff04047836 */ /* 0x000fe20000000000 */
[----:B------:R-:W-:Y:S01]  /*6f90*/  UIADD3 UR6, UP0, UR22, 0xf0, URZ ;  /* 0x000000f016067890 */ /* 0x000fe2000ff1e03f */
[----:B------:R-:W-:Y:S01]  /*6fa0*/  IMAD R7, R7, 0x2, R19 ;  /* 0x0000000207077824 */ /* 0x000fe200078e0213 */
[----:B------:R-:W-:Y:S01]  /*6fb0*/  R2UR UR7, R13 ;  /* 0x000000000d0772ca */ /* 0x000fe200000e0000 */
[----:B------:R-:W-:Y:S01]  /*6fc0*/  UIADD3 UR24, UP1, UR22, 0x1f0, URZ ;  /* 0x000001f016187890 */ /* 0x000fe2000ff3e03f */
[----:B------:R-:W-:Y:S01]  /*6fd0*/  R2UR UR11, R20 ;  /* 0x00000000140b72ca */ /* 0x000fe200000e0000 */
[----:B------:R-:W-:Y:S01]  /*6fe0*/  VIADD R6, R6, 0x1 ;  /* 0x0000000106067836 */ /* 0x000fe20000000000 */
[----:B------:R-:W-:Y:S01]  /*6ff0*/  R2UR UR8, R7 ;  /* 0x00000000070872ca */ /* 0x000fe200000e0000 */
[----:B------:R-:W-:Y:S01]  /*7000*/  UIADD3.X UR25, URZ, UR23, URZ, UP1, !UPT ;  /* 0x000000173f197290 */ /* 0x000fe20008ffe43f */
[----:B------:R-:W-:Y:S01]  /*7010*/  R2UR UR10, R21 ;  /* 0x00000000150a72ca */ /* 0x000fe200000e0000 */
[----:B------:R-:W-:Y:S01]  /*7020*/  UMOV UR14, 0x0 ;  /* 0x00000000000e7882 */ /* 0x000fe20000000000 */
[----:B------:R-:W-:Y:S01]  /*7030*/  R2UR UR12, R12 ;  /* 0x000000000c0c72ca */ /* 0x000fe200000e0000 */
[----:B------:R-:W-:Y:S01]  /*7040*/  UMOV UR15, 0x10000000 ;  /* 0x10000000000f7882 */ /* 0x000fe20000000000 */
[----:B------:R-:W-:Y:S01]  /*7050*/  R2UR UR20, R15 ;  /* 0x000000000f1472ca */ /* 0x000fe200000e0000 */
[----:B------:R-:W-:Y:S01]  /*7060*/  UMOV UR21, 0x30000 ;  /* 0x0003000000157882 */ /* 0x000fe20000000000 */
[----:B------:R-:W-:Y:S01]  /*7070*/  ISETP.GT.AND P1, PT, R4, 0x1, PT ;  /* 0x000000010400780c */ /* 0x000fe20003f24270 */
[----:B------:R-:W-:Y:S01]  /*7080*/  UIADD3 UR13, UR7, 0x8400, URZ ;  /* 0x00008400070d7890 */ /* 0x000fe2000fffe03f */
[----:B------:R-:W-:Y:S01]  /*7090*/  ISETP.NE.AND P0, PT, R6, 0x4, PT ;  /* 0x000000040600780c */ /* 0x000fe20003f05270 */
[----:B------:R-:W-:Y:S01]  /*70a0*/  UIADD3.X UR7, URZ, UR23, URZ, UP0, !UPT ;  /* 0x000000173f077290 */ /* 0x000fe200087fe43f */
[----:B------:R-:W-:Y:S01]  /*70b0*/  VIADD R21, R21, 0x40 ;  /* 0x0000004015157836 */ /* 0x000fe20000000000 */
[----:B------:R-:W-:Y:S01]  /*70c0*/  UIADD3 UR16, UR8, 0x28400, URZ ;  /* 0x0002840008107890 */ /* 0x000fe2000fffe03f */
[----:B------:R-:W-:-:S02]  /*70d0*/  SEL R14, RZ, 0x1, P0 ;  /* 0x00000001ff0e7807 */ /* 0x000fc40000000000 */
[----:B------:R-:W-:Y:S01]  /*70e0*/  UMOV UR8, UR13 ;  /* 0x0000000d00087c82 */ /* 0x000fe20008000000 */
[----:B------:R-:W-:Y:S02]  /*70f0*/  SEL R6, R6, RZ, P0 ;  /* 0x000000ff06067207 */ /* 0x000fe40000000000 */
[----:B------:R-:W-:Y:S01]  /*7100*/  LOP3.LUT R5, R5, R14, RZ, 0x3c, !PT ;  /* 0x0000000e05057212 */ /* 0x000fe200078e3cff */
[----:B------:R1:W-:Y:S02]  /*7110*/  UTMALDG.3D [UR8], [UR6], desc[UR14] ;  /* 0x00000e08060075b4 */ /* 0x0003e40008011000 */
[----:B-1----:R-:W-:Y:S01]  /*7120*/  UMOV UR8, UR16 ;  /* 0x0000001000087c82 */ /* 0x002fe20008000000 */
[----:B------:R-:W-:Y:S02]  /*7130*/  UMOV UR11, UR20 ;  /* 0x00000014000b7c82 */ /* 0x000fe40008000000 */
[----:B------:R1:W-:Y:S02]  /*7140*/  UTMALDG.3D.MULTICAST [UR8], [UR24], UR21, desc[UR14] ;  /* 0x00000e08180073b4 */ /* 0x0003e40008011815 */
[----:B-1----:R-:W-:Y:S05]  /*7150*/  @P1 BRA `(.L_x_157) ;  /* 0xfffffffc00441947 */ /* 0x002fea000383ffff */
.L_x_154:
[----:B------:R-:W-:Y:S05]  /*7160*/  BSYNC B1 ;  /* 0x0000000000017941 */ /* 0x000fea0003800000 */
.L_x_153:
[----:B------:R-:W-:Y:S01]  /*7170*/  LOP3.LUT P1, RZ, R3, 0xff, RZ, 0xc0, !PT ;  /* 0x000000ff03ff7812 */ /* 0x000fe2000782c0ff */
[----:B------:R-:W-:Y:S01]  /*7180*/  IMAD.IADD R9, R8, 0x1, R9 ;  /* 0x0000000108097824 */ /* 0x000fe200078e0209 */
[----:B------:R-:W-:Y:S01]  /*7190*/  IADD3 R16, P2, R16, UR40, RZ ;  /* 0x0000002810107c10 */ /* 0x000fe2000ff5e0ff */
[----:B------:R-:W-:Y:S01]  /*71a0*/  ULDC.64 UR6, c[0x0][0x8f8] ;  /* 0x00023e0000067ab9 */ /* 0x000fe20000000a00 */
[----:B------:R-:W-:Y:S01]  /*71b0*/  BSSY B1, `(.L_x_158) ;  /* 0x000006c000017945 */ /* 0x000fe20003800000 */
[----:B------:R-:W-:Y:S01]  /*71c0*/  IMAD.MOV.U32 R20, RZ, RZ, -0x1 ;  /* 0xffffffffff147424 */ /* 0x000fe200078e00ff */
[----:B------:R-:W-:Y:S01]  /*71d0*/  SHF.R.U32.HI R3, RZ, 0x2, R9 ;  /* 0x00000002ff037819 */ /* 0x000fe20000011609 */
[----:B------:R-:W-:Y:S01]  /*71e0*/  IMAD.MOV.U32 R13, RZ, RZ, -0x1 ;  /* 0xffffffffff0d7424 */ /* 0x000fe200078e00ff */
[----:B------:R-:W-:Y:S01]  /*71f0*/  ISETP.GT.U32.AND P0, PT, R9, 0x3, PT ;  /* 0x000000030900780c */ /* 0x000fe20003f04070 */
[----:B------:R-:W-:Y:S01]  /*7200*/  IMAD.MOV.U32 R12, RZ, RZ, -0x1 ;  /* 0xffffffffff0c7424 */ /* 0x000fe200078e00ff */
[----:B------:R-:W-:-:S02]  /*7210*/  LOP3.LUT R3, R3, 0x1, RZ, 0xc0, !PT ;  /* 0x0000000103037812 */ /* 0x000fc400078ec0ff */
[----:B------:R-:W-:Y:S01]  /*7220*/  ISETP.LT.U32.AND P0, PT, R8, 0x4, P0 ;  /* 0x000000040800780c */ /* 0x000fe20000701070 */
[----:B------:R-:W1:Y:S01]  /*7230*/  @P1 S2R R5, SR_CgaCtaId ;  /* 0x0000000000051919 */ /* 0x000e620000008800 */
[----:B------:R-:W-:Y:S02]  /*7240*/  @P1 MOV R4, 0x400 ;  /* 0x0000040000041802 */ /* 0x000fe40000000f00 */
[----:B------:R-:W-:Y:S02]  /*7250*/  IADD3.X R17, R17, UR38, RZ, P2, !PT ;  /* 0x0000002611117c10 */ /* 0x000fe400097fe4ff */
[----:B------:R-:W-:Y:S02]  /*7260*/  ISETP.GE.U32.AND P2, PT, R16, UR6, PT ;  /* 0x0000000610007c0c */ /* 0x000fe4000bf46070 */
[----:B------:R-:W-:Y:S02]  /*7270*/  LOP3.LUT R9, R9, 0x3, RZ, 0xc0, !PT ;  /* 0x0000000309097812 */ /* 0x000fe400078ec0ff */
[----:B-1----:R-:W-:-:S04]  /*7280*/  @P1 LEA R4, R5, R4, 0x18 ;  /* 0x0000000405041211 */ /* 0x002fc800078ec0ff */
[----:B------:R1:W-:Y:S01]  /*7290*/  @P1 SYNCS.ARRIVE.TRANS64.A1T0 RZ, [R4+URZ+0x88], RZ ;  /* 0x000088ff04ff19a7 */ /* 0x0003e2000810003f */
[----:B------:R-:W-:Y:S02]  /*72a0*/  ISETP.NE.U32.AND P1, PT, R3, 0x1, PT ;  /* 0x000000010300780c */ /* 0x000fe40003f25070 */
[----:B------:R-:W-:Y:S02]  /*72b0*/  SEL R3, RZ, 0x1, !P0 ;  /* 0x00000001ff037807 */ /* 0x000fe40004000000 */
[----:B------:R-:W-:Y:S02]  /*72c0*/  ISETP.GE.U32.AND.EX P0, PT, R17, UR7, PT, P2 ;  /* 0x0000000711007c0c */ /* 0x000fe4000bf06120 */
[----:B------:R-:W-:-:S04]  /*72d0*/  ISETP.GT.U32.AND P1, PT, R8, 0x3, !P1 ;  /* 0x000000030800780c */ /* 0x000fc80004f24070 */
[----:B-1----:R-:W-:-:S04]  /*72e0*/  SEL R4, RZ, 0x1, !P1 ;  /* 0x00000001ff047807 */ /* 0x002fc80004800000 */
[--C-:B------:R-:W-:Y:S02]  /*72f0*/  LOP3.LUT R10, R4, R10, R3.reuse, 0x96, !PT ;  /* 0x0000000a040a7212 */ /* 0x100fe400078e9603 */
[----:B------:R-:W-:Y:S02]  /*7300*/  PRMT R4, RZ, 0x7610, R4 ;  /* 0x00007610ff047816 */ /* 0x000fe40000000004 */
[----:B------:R-:W-:Y:S01]  /*7310*/  PRMT R3, RZ, 0x7610, R3 ;  /* 0x00007610ff037816 */ /* 0x000fe20000000003 */
[----:B------:R-:W-:Y:S06]  /*7320*/  @P0 BRA `(.L_x_159) ;  /* 0x0000000400500947 */ /* 0x000fec0003800000 */
[----:B------:R-:W1:Y:S01]  /*7330*/  S2R R13, SR_CTAID.X ;  /* 0x00000000000d7919 */ /* 0x000e620000002500 */
[----:B------:R-:W-:Y:S01]  /*7340*/  ULDC.64 UR6, c[0x0][0x8d0] ;  /* 0x0002340000067ab9 */ /* 0x000fe20000000a00 */
[----:B------:R-:W2:Y:S01]  /*7350*/  LDC R20, c[0x0][0x144] ;  /* 0x00005100ff147b82 */ /* 0x000ea20000000800 */
[----:B------:R-:W-:Y:S01]  /*7360*/  ISETP.NE.U32.AND P0, PT, RZ, UR6, PT ;  /* 0x00000006ff007c0c */ /* 0x000fe2000bf05070 */
[----:B------:R-:W3:Y:S01]  /*7370*/  S2R R12, SR_CTAID.Y ;  /* 0x00000000000c7919 */ /* 0x000ee20000002600 */
[----:B------:R-:W-:Y:S01]  /*7380*/  ULDC UR8, c[0x0][0x150] ;  /* 0x0000540000087ab9 */ /* 0x000fe20000000800 */
[----:B------:R-:W-:Y:S01]  /*7390*/  ULDC UR9, c[0x0][0x8d8] ;  /* 0x0002360000097ab9 */ /* 0x000fe20000000800 */
[----:B------:R-:W-:Y:S01]  /*73a0*/  ISETP.NE.AND.EX P0, PT, RZ, UR7, PT, P0 ;  /* 0x00000007ff007c0c */ /* 0x000fe2000bf05300 */
[----:B------:R-:W-:Y:S01]  /*73b0*/  IMAD.MOV.U32 R4, RZ, RZ, R16 ;  /* 0x000000ffff047224 */ /* 0x000fe200078e0010 */
[----:B-1----:R-:W-:-:S05]  /*73c0*/  I2FP.F32.U32 R5, R13 ;  /* 0x0000000d00057245 */ /* 0x002fca0000201000 */
[----:B------:R-:W-:Y:S01]  /*73d0*/  FMUL R19, R5, UR8 ;  /* 0x0000000805137c20 */ /* 0x000fe20008400000 */
[----:B------:R-:W-:-:S05]  /*73e0*/  IMAD.MOV.U32 R5, RZ, RZ, R17 ;  /* 0x000000ffff057224 */ /* 0x000fca00078e0011 */
[----:B---3--:R-:W-:Y:S05]  /*73f0*/  @!P0 BRA `(.L_x_160) ;  /* 0x0000000000288947 */ /* 0x008fea0003800000 */
[----:B------:R-:W-:Y:S02]  /*7400*/  ULDC UR8, c[0x0][0x8dc] ;  /* 0x0002370000087ab9 */ /* 0x000fe40000000800 */
[----:B------:R-:W-:-:S05]  /*7410*/  IADD3 R5, P0, R16, UR8, RZ ;  /* 0x0000000810057c10 */ /* 0x000fca000ff1e0ff */
[----:B------:R-:W-:-:S04]  /*7420*/  IMAD.X R15, RZ, RZ, R17, P0 ;  /* 0x000000ffff0f7224 */ /* 0x000fc800000e0611 */
[----:B------:R-:W-:-:S04]  /*7430*/  IMAD.WIDE.U32 R6, R15, UR6, RZ ;  /* 0x000000060f067c25 */ /* 0x000fc8000f8e00ff */
[----:B------:R-:W-:-:S04]  /*7440*/  IMAD.WIDE.U32 R6, P0, R5, UR7, R6 ;  /* 0x0000000705067c25 */ /* 0x000fc8000f800006 */
[----:B------:R-:W-:-:S04]  /*7450*/  IMAD.WIDE.U32 R4, R5, UR6, RZ ;  /* 0x0000000605047c25 */ /* 0x000fc8000f8e00ff */
[----:B------:R-:W-:Y:S01]  /*7460*/  IMAD.MOV.U32 R4, RZ, RZ, R7 ;  /* 0x000000ffff047224 */ /* 0x000fe200078e0007 */
[----:B------:R-:W-:Y:S01]  /*7470*/  IADD3 RZ, P1, R5, R6, RZ ;  /* 0x0000000605ff7210 */ /* 0x000fe20007f3e0ff */
[----:B------:R-:W-:-:S04]  /*7480*/  IMAD.X R5, RZ, RZ, RZ, P0 ;  /* 0x000000ffff057224 */ /* 0x000fc800000e06ff */
[----:B------:R-:W-:-:S08]  /*7490*/  IMAD.WIDE.U32.X R4, R15, UR7, R4, P1 ;  /* 0x000000070f047c25 */ /* 0x000fd000088e0404 */
.L_x_160:
[--C-:B------:R-:W-:Y:S01]  /*74a0*/  SHF.R.U64 R14, R4, UR9, R5.reuse ;  /* 0x00000009040e7c19 */ /* 0x100fe20008001205 */
[----:B------:R-:W1:Y:S01]  /*74b0*/  F2I.U32.TRUNC.NTZ R19, R19 ;  /* 0x0000001300137305 */ /* 0x000e62000020f000 */
[----:B------:R-:W-:Y:S01]  /*74c0*/  SHF.R.U32.HI R4, RZ, UR9, R5 ;  /* 0x00000009ff047c19 */ /* 0x000fe20008011605 */
[----:B------:R-:W-:Y:S01]  /*74d0*/  ULDC.64 UR6, c[0x0][0x8c8] ;  /* 0x0002320000067ab9 */ /* 0x000fe20000000a00 */
[----:B------:R-:W-:Y:S01]  /*74e0*/  IADD3 R7, P0, RZ, -R14, RZ ;  /* 0x8000000eff077210 */ /* 0x000fe20007f1e0ff */
[----:B------:R-:W-:Y:S01]  /*74f0*/  ULDC.64 UR8, c[0x0][0x8e8] ;  /* 0x00023a0000087ab9 */ /* 0x000fe20000000a00 */
[----:B------:R-:W3:Y:S03]  /*7500*/  LDC R21, c[0x0][0x148] ;  /* 0x00005200ff157b82 */ /* 0x000ee60000000800 */
[----:B------:R-:W-:Y:S01]  /*7510*/  IMAD.X R4, RZ, RZ, ~R4, P0 ;  /* 0x000000ffff047224 */ /* 0x000fe200000e0e04 */
[----:B------:R-:W-:-:S03]  /*7520*/  ISETP.NE.U32.AND P0, PT, RZ, UR8, PT ;  /* 0x00000008ff007c0c */ /* 0x000fc6000bf05070 */
[----:B------:R-:W-:Y:S01]  /*7530*/  IMAD R6, R4, UR6, RZ ;  /* 0x0000000604067c24 */ /* 0x000fe2000f8e02ff */
[----:B------:R-:W-:Y:S01]  /*7540*/  ISETP.NE.AND.EX P0, PT, RZ, UR9, PT, P0 ;  /* 0x00000009ff007c0c */ /* 0x000fe2000bf05300 */
[----:B------:R-:W-:Y:S01]  /*7550*/  IMAD.WIDE.U32 R4, R7, UR6, R16 ;  /* 0x0000000607047c25 */ /* 0x000fe2000f8e0010 */
[----:B------:R-:W-:-:S03]  /*7560*/  ULDC UR6, c[0x0][0x8c0] ;  /* 0x0002300000067ab9 */ /* 0x000fc60000000800 */
[----:B------:R-:W-:Y:S01]  /*7570*/  IMAD R7, R7, UR7, R6 ;  /* 0x0000000707077c24 */ /* 0x000fe2000f8e0206 */
[----:B------:R-:W-:Y:S01]  /*7580*/  ULDC UR7, c[0x0][0x154] ;  /* 0x0000550000077ab9 */ /* 0x000fe20000000800 */
[----:B-1----:R-:W-:Y:S02]  /*7590*/  IMAD.MOV R6, RZ, RZ, -R19 ;  /* 0x000000ffff067224 */ /* 0x002fe400078e0a13 */
[----:B------:R-:W-:Y:S02]  /*75a0*/  IMAD.IADD R5, R5, 0x1, R7 ;  /* 0x0000000105057824 */ /* 0x000fe400078e0207 */
[----:B--2---:R-:W-:Y:S01]  /*75b0*/  IMAD R13, R20, R6, R13 ;  /* 0x00000006140d7224 */ /* 0x004fe200078e020d */
[----:B------:R-:W-:Y:S02]  /*75c0*/  I2FP.F32.U32 R6, R12 ;  /* 0x0000000c00067245 */ /* 0x000fe40000201000 */
[--C-:B------:R-:W-:Y:S02]  /*75d0*/  SHF.R.U64 R15, R4, UR6, R5.reuse ;  /* 0x00000006040f7c19 */ /* 0x100fe40008001205 */
[----:B------:R-:W-:Y:S01]  /*75e0*/  SHF.R.U32.HI R4, RZ, UR6, R5 ;  /* 0x00000006ff047c19 */ /* 0x000fe20008011605 */
[----:B------:R-:W-:Y:S01]  /*75f0*/  FMUL R6, R6, UR7 ;  /* 0x0000000706067c20 */ /* 0x000fe20008400000 */
[----:B------:R-:W-:-:S02]  /*7600*/  ULDC UR6, c[0x0][0x8b0] ;  /* 0x00022c0000067ab9 */ /* 0x000fc40000000800 */
[--C-:B------:R-:W-:Y:S01]  /*7610*/  SHF.R.U64 R20, R15, UR6, R4.reuse ;  /* 0x000000060f147c19 */ /* 0x100fe20008001204 */
[----:B------:R1:W2:Y:S01]  /*7620*/  F2I.U32.TRUNC.NTZ R24, R6 ;  /* 0x0000000600187305 */ /* 0x0002a2000020f000 */
[----:B------:R-:W-:Y:S01]  /*7630*/  SHF.R.U32.HI R5, RZ, UR6, R4 ;  /* 0x00000006ff057c19 */ /* 0x000fe20008011604 */
[----:B------:R-:W-:-:S03]  /*7640*/  ULDC UR6, c[0x0][0x900] ;  /* 0x0002400000067ab9 */ /* 0x000fc60000000800 */
[--C-:B------:R-:W-:Y:S02]  /*7650*/  SHF.R.U64 R19, R20, UR6, R5.reuse ;  /* 0x0000000614137c19 */ /* 0x100fe40008001205 */
[----:B------:R-:W-:-:S03]  /*7660*/  SHF.R.U32.HI R23, RZ, UR6, R5 ;  /* 0x00000006ff177c19 */ /* 0x000fc60008011605 */
[----:B------:R-:W-:Y:S02]  /*7670*/  IMAD.MOV.U32 R4, RZ, RZ, R19 ;  /* 0x000000ffff047224 */ /* 0x000fe400078e0013 */
[----:B------:R-:W-:Y:S01]  /*7680*/  IMAD.MOV.U32 R5, RZ, RZ, R23 ;  /* 0x000000ffff057224 */ /* 0x000fe200078e0017 */
[----:B-1----:R-:W-:Y:S06]  /*7690*/  @!P0 BRA `(.L_x_161) ;  /* 0x0000000000288947 */ /* 0x002fec0003800000 */
        /* <DEDUP_REMOVED lines=10> */
.L_x_161:
[----:B------:R-:W-:Y:S01]  /*7740*/  ISETP.NE.AND P0, PT, R2, 0x1, PT ;  /* 0x000000010200780c */ /* 0x000fe20003f05270 */
[----:B------:R-:W-:Y:S01]  /*7750*/  ULDC UR6, c[0x0][0x8f0] ;  /* 0x00023c0000067ab9 */ /* 0x000fe20000000800 */
[----:B------:R-:W-:Y:S01]  /*7760*/  LOP3.LUT R20, R20, UR18, RZ, 0xc0, !PT ;  /* 0x0000001214147c12 */ /* 0x000fe2000f8ec0ff */
[----:B--2---:R-:W-:Y:S01]  /*7770*/  IMAD.MOV R24, RZ, RZ, -R24 ;  /* 0x000000ffff187224 */ /* 0x004fe200078e0a18 */
[----:B------:R-:W-:Y:S01]  /*7780*/  SHF.R.U64 R5, R4, UR6, R5 ;  /* 0x0000000604057c19 */ /* 0x000fe20008001205 */
[----:B------:R-:W-:Y:S01]  /*7790*/  ULDC UR6, c[0x0][0x8e0] ;  /* 0x0002380000067ab9 */ /* 0x000fe20000000800 */
[----:B------:R-:W-:Y:S01]  /*77a0*/  LOP3.LUT R6, R15, UR17, RZ, 0xc0, !PT ;  /* 0x000000110f067c12 */ /* 0x000fe2000f8ec0ff */
[----:B------:R-:W-:Y:S02]  /*77b0*/  ULDC UR7, c[0x0][0x8b8] ;  /* 0x00022e0000077ab9 */ /* 0x000fe40000000800 */
[----:B------:R-:W-:Y:S02]  /*77c0*/  IMAD.MOV R4, RZ, RZ, -R5 ;  /* 0x000000ffff047224 */ /* 0x000fe400078e0a05 */
[----:B------:R-:W-:-:S02]  /*77d0*/  IMAD R20, R5, UR19, R20 ;  /* 0x0000001305147c24 */ /* 0x000fc4000f8e0214 */
[----:B---3--:R-:W-:Y:S02]  /*77e0*/  @P0 IMAD R13, R21, R24, R12 ;  /* 0x00000018150d0224 */ /* 0x008fe400078e020c */
[----:B------:R-:W-:Y:S01]  /*77f0*/  IMAD R19, R4, UR6, R19 ;  /* 0x0000000604137c24 */ /* 0x000fe2000f8e0213 */
[----:B------:R-:W-:Y:S01]  /*7800*/  ULDC UR6, c[0x0][0x8a8] ;  /* 0x00022a0000067ab9 */ /* 0x000fe20000000800 */
[----:B------:R-:W-:Y:S02]  /*7810*/  IMAD R20, R20, UR7, R13 ;  /* 0x0000000714147c24 */ /* 0x000fe4000f8e020d */
[----:B------:R-:W-:Y:S02]  /*7820*/  IMAD R19, R19, UR6, R6 ;  /* 0x0000000613137c24 */ /* 0x000fe4000f8e0206 */
[----:B------:R-:W-:Y:S02]  /*7830*/  IMAD.MOV.U32 R4, RZ, RZ, 0x1 ;  /* 0x00000001ff047424 */ /* 0x000fe400078e00ff */
[----:B------:R-:W-:Y:S01]  /*7840*/  IMAD.MOV.U32 R12, RZ, RZ, R14 ;  /* 0x000000ffff0c7224 */ /* 0x000fe200078e000e */
[----:B------:R-:W-:-:S02]  /*7850*/  SEL R13, R19, R20, !P0 ;  /* 0x00000014130d7207 */ /* 0x000fc40004000000 */
[----:B------:R-:W-:-:S07]  /*7860*/  SEL R20, R20, R19, !P0 ;  /* 0x0000001314147207 */ /* 0x000fce0004000000 */
.L_x_159:
[----:B------:R-:W-:Y:S05]  /*7870*/  BSYNC B1 ;  /* 0x0000000000017941 */ /* 0x000fea0003800000 */
.L_x_158:
[----:B------:R-:W-:-:S13]  /*7880*/  LOP3.LUT P0, RZ, R4, 0xff, RZ, 0xc0, !PT ;  /* 0x000000ff04ff7812 */ /* 0x000fda000780c0ff */
[----:B------:R-:W-:Y:S05]  /*7890*/  @P0 BRA `(.L_x_162) ;  /* 0xfffffff400400947 */ /* 0x000fea000383ffff */
[----:B------:R-:W-:Y:S05]  /*78a0*/  BSYNC B0 ;  /* 0x0000000000007941 */ /* 0x000fea0003800000 */
.L_x_151:
[----:B------:R-:W-:-:S03]  /*78b0*/  UMOV UR6, 0xffffffff ;  /* 0xffffffff00067882 */ /* 0x000fc60000000000 */
[----:B------:R-:W-:Y:S05]  /*78c0*/  BRA.DIV UR6, `(.L_x_163) ;  /* 0x0000000a061c7947 */ /* 0x000fea000b800000 */
[----:B------:R-:W-:-:S13]  /*78d0*/  ELECT P6, URZ, PT ;  /* 0x00000000003f782f */ /* 0x000fda00038c0000 */
.L_x_186:
[----:B------:R-:W-:Y:S05]  /*78e0*/  @!P6 BRA `(.L_x_13) ;  /* 0x0000000000a4e947 */ /* 0x000fea0003800000 */
[----:B------:R-:W-:-:S04]  /*78f0*/  LOP3.LUT R22, R22, 0x2, RZ, 0xfc, !PT ;  /* 0x0000000216167812 */ /* 0x000fc800078efcff */
[----:B------:R-:W-:-:S13]  /*7900*/  ISETP.NE.AND P0, PT, R22, 0x3, PT ;  /* 0x000000031600780c */ /* 0x000fda0003f05270 */
[----:B------:R-:W-:Y:S05]  /*7910*/  @!P0 BRA `(.L_x_164) ;  /* 0x0000000000048947 */ /* 0x000fea0003800000 */
[----:B-1----:R-:W-:Y:S01]  /*7920*/  BPT.TRAP 0x1 ;  /* 0x000000040000795c */ /* 0x002fe20000300000 */
.L_x_164:
[----:B------:R-:W2:Y:S01]  /*7930*/  S2R R3, SR_CgaCtaId ;  /* 0x0000000000037919 */ /* 0x000ea20000008800 */
[----:B------:R-:W-:Y:S02]  /*7940*/  MOV R0, 0x400 ;  /* 0x0000040000007802 */ /* 0x000fe40000000f00 */
[----:B------:R-:W-:Y:S02]  /*7950*/  SHF.L.U32 R2, R10, 0x1f, RZ ;  /* 0x0000001f0a027819 */ /* 0x000fe400000006ff */
[----:B--2---:R-:W-:-:S05]  /*7960*/  LEA R0, R3, R0, 0x18 ;  /* 0x0000000003007211 */ /* 0x004fca00078ec0ff */
[----:B------:R-:W-:-:S04]  /*7970*/  VIADD R0, R0, 0x20 ;  /* 0x0000002000007836 */ /* 0x000fc80000000000 */
[C---:B------:R-:W-:Y:S02]  /*7980*/  IMAD R5, R9.reuse, 0x8, R0 ;  /* 0x0000000809057824 */ /* 0x040fe400078e0200 */
[----:B------:R-:W-:Y:S02]  /*7990*/  VIADD R9, R9, 0x1 ;  /* 0x0000000109097836 */ /* 0x000fe40000000000 */
[----:B------:R-:W2:Y:S03]  /*79a0*/  SYNCS.PHASECHK.TRANS64.TRYWAIT P0, [R5+URZ], R2 ;  /* 0x00000002050075a7 */ /* 0x000ea6000800017f */
[----:B------:R-:W-:-:S04]  /*79b0*/  ISETP.NE.AND P1, PT, R9, 0x4, PT ;  /* 0x000000040900780c */ /* 0x000fc80003f25270 */
[----:B------:R-:W-:Y:S02]  /*79c0*/  SEL R3, RZ, 0x1, P1 ;  /* 0x00000001ff037807 */ /* 0x000fe40000800000 */
[----:B------:R-:W-:Y:S02]  /*79d0*/  SEL R9, R9, RZ, P1 ;  /* 0x000000ff09097207 */ /* 0x000fe40000800000 */
[----:B------:R-:W-:-:S03]  /*79e0*/  LOP3.LUT R10, R10, R3, RZ, 0x3c, !PT ;  /* 0x000000030a0a7212 */ /* 0x000fc600078e3cff */
[----:B------:R-:W-:Y:S01]  /*79f0*/  IMAD R7, R9, 0x8, R0 ;  /* 0x0000000809077824 */ /* 0x000fe200078e0200 */
[----:B------:R-:W-:Y:S01]  /*7a00*/  SHF.L.U32 R4, R10, 0x1f, RZ ;  /* 0x0000001f0a047819 */ /* 0x000fe200000006ff */
[----:B--2---:R-:W-:Y:S06]  /*7a10*/  @!P0 BRA `(.L_x_165) ;  /* 0x0000000400e88947 */ /* 0x004fec0003800000 */
.L_x_187:
[----:B------:R-:W3:Y:S01]  /*7a20*/  SYNCS.PHASECHK.TRANS64.TRYWAIT P0, [R7+URZ], R4 ;  /* 0x00000004070075a7 */ /* 0x000ee2000800017f */
[----:B--2---:R-:W-:-:S05]  /*7a30*/  VIADD R2, R9, 0x1 ;  /* 0x0000000109027836 */ /* 0x004fca0000000000 */
[----:B------:R-:W-:-:S04]  /*7a40*/  ISETP.NE.AND P1, PT, R2, 0x4, PT ;  /* 0x000000040200780c */ /* 0x000fc80003f25270 */
[----:B------:R-:W-:Y:S02]  /*7a50*/  SEL R3, RZ, 0x1, P1 ;  /* 0x00000001ff037807 */ /* 0x000fe40000800000 */
[----:B------:R-:W-:Y:S02]  /*7a60*/  SEL R9, R2, RZ, P1 ;  /* 0x000000ff02097207 */ /* 0x000fe40000800000 */
[----:B------:R-:W-:-:S03]  /*7a70*/  LOP3.LUT R11, R10, R3, RZ, 0x3c, !PT ;  /* 0x000000030a0b7212 */ /* 0x000fc600078e3cff */
[----:B------:R-:W-:Y:S01]  /*7a80*/  IMAD R6, R9, 0x8, R0 ;  /* 0x0000000809067824 */ /* 0x000fe200078e0200 */
[----:B------:R-:W-:Y:S01]  /*7a90*/  SHF.L.U32 R5, R11, 0x1f, RZ ;  /* 0x0000001f0b057819 */ /* 0x000fe200000006ff */
[----:B---3--:R-:W-:Y:S06]  /*7aa0*/  @!P0 BRA `(.L_x_166) ;  /* 0x0000000400d88947 */ /* 0x008fec0003800000 */
.L_x_188:
[----:B------:R-:W3:Y:S01]  /*7ab0*/  SYNCS.PHASECHK.TRANS64.TRYWAIT P0, [R6+URZ], R5 ;  /* 0x00000005060075a7 */ /* 0x000ee2000800017f */
[----:B------:R-:W-:-:S05]  /*7ac0*/  VIADD R2, R9, 0x1 ;  /* 0x0000000109027836 */ /* 0x000fca0000000000 */
[----:B------:R-:W-:-:S04]  /*7ad0*/  ISETP.NE.AND P1, PT, R2, 0x4, PT ;  /* 0x000000040200780c */ /* 0x000fc80003f25270 */
[----:B--2---:R-:W-:Y:S02]  /*7ae0*/  SEL R4, RZ, 0x1, P1 ;  /* 0x00000001ff047807 */ /* 0x004fe40000800000 */
[----:B------:R-:W-:Y:S02]  /*7af0*/  SEL R3, R2, RZ, P1 ;  /* 0x000000ff02037207 */ /* 0x000fe40000800000 */
[----:B------:R-:W-:Y:S01]  /*7b00*/  LOP3.LUT R4, R11, R4, RZ, 0x3c, !PT ;  /* 0x000000040b047212 */ /* 0x000fe200078e3cff */
[----:B---3--:R-:W-:Y:S06]  /*7b10*/  @!P0 BRA `(.L_x_167) ;  /* 0x0000000400d08947 */ /* 0x008fec0003800000 */
.L_x_189:
[----:B------:R-:W-:Y:S01]  /*7b20*/  IMAD R3, R3, 0x8, R0 ;  /* 0x0000000803037824 */ /* 0x000fe200078e0200 */
[----:B------:R-:W-:-:S07]  /*7b30*/  SHF.L.U32 R0, R4, 0x1f, RZ ;  /* 0x0000001f04007819 */ /* 0x000fce00000006ff */
.L_x_168:
[----:B---3--:R3:W4:Y:S02]  /*7b40*/  SYNCS.PHASECHK.TRANS64.TRYWAIT P0, [R3+URZ], R0 ;  /* 0x00000000030075a7 */ /* 0x008724000800017f */
[----:B----4-:R-:W-:Y:S05]  /*7b50*/  @!P0 NANOSLEEP.SYNCS 0x989680 ;  /* 0x009896800000895d */ /* 0x010fea0003900000 */
[----:B------:R-:W4:Y:S02]  /*7b60*/  @!P0 SYNCS.PHASECHK.TRANS64 P0, [R3+URZ], R0 ;  /* 0x00000000030085a7 */ /* 0x000f24000800007f */
[----:B----4-:R-:W-:Y:S05]  /*7b70*/  @!P0 BRA `(.L_x_168) ;  /* 0xfffffffc00f08947 */ /* 0x010fea000383ffff */
.L_x_13:
[----:B-1----:R-:W-:Y:S05]  /*7b80*/  BSYNC B6 ;  /* 0x0000000000067941 */ /* 0x002fea0003800000 */
.L_x_11:
[----:B------:R-:W-:Y:S05]  /*7b90*/  EXIT ;  /* 0x000000000000794d */ /* 0x000fea0003800000 */
.L_x_26:
[----:B----4-:R4:W1:Y:S02]  /*7ba0*/  SYNCS.PHASECHK.TRANS64.TRYWAIT P1, [R3+URZ], R0 ;  /* 0x00000000030075a7 */ /* 0x010864000802017f */
[----:B-1----:R-:W-:Y:S05]  /*7bb0*/  @!P1 NANOSLEEP.SYNCS 0x989680 ;  /* 0x009896800000995d */ /* 0x002fea0003900000 */
[----:B------:R-:W1:Y:S02]  /*7bc0*/  @!P1 SYNCS.PHASECHK.TRANS64 P1, [R3+URZ], R0 ;  /* 0x00000000030095a7 */ /* 0x000e64000802007f */
[----:B-1----:R-:W-:Y:S05]  /*7bd0*/  @!P1 BRA `(.L_x_26) ;  /* 0xfffffffc00f09947 */ /* 0x002fea000383ffff */
[----:B------:R-:W-:Y:S05]  /*7be0*/  BRA `(.L_x_25) ;  /* 0xffffff9c00707947 */ /* 0x000fea000383ffff */
.L_x_31:
[----:B---3--:R-:W-:-:S04]  /*7bf0*/  IMAD.U32 R5, RZ, RZ, UR4 ;  /* 0x00000004ff057e24 */ /* 0x008fc8000f8e00ff */
[----:B------:R3:W4:Y:S03]  /*7c00*/  SYNCS.PHASECHK.TRANS64.TRYWAIT P1, [R5+URZ], R4 ;  /* 0x00000004050075a7 */ /* 0x000726000802017f */
[----:B----4-:R-:W-:Y:S05]  /*7c10*/  @!P1 NANOSLEEP.SYNCS 0x989680 ;  /* 0x009896800000995d */ /* 0x010fea0003900000 */
[----:B------:R-:W4:Y:S02]  /*7c20*/  @!P1 SYNCS.PHASECHK.TRANS64 P1, [R5+URZ], R4 ;  /* 0x00000004050095a7 */ /* 0x000f24000802007f */
[----:B----4-:R-:W-:Y:S05]  /*7c30*/  @!P1 BRA `(.L_x_31) ;  /* 0xfffffffc00ec9947 */ /* 0x010fea000383ffff */
[----:B------:R-:W-:Y:S05]  /*7c40*/  BRA `(.L_x_30) ;  /* 0xffffffa000a47947 */ /* 0x000fea000383ffff */
.L_x_54:
[----:B-1----:R-:W-:-:S04]  /*7c50*/  IMAD.U32 R5, RZ, RZ, UR53 ;  /* 0x00000035ff057e24 */ /* 0x002fc8000f8e00ff */
[----:B------:R1:W3:Y:S03]  /*7c60*/  SYNCS.PHASECHK.TRANS64.TRYWAIT P3, [R5+URZ+0x40], R4 ;  /* 0x00004004050075a7 */ /* 0x0002e6000806017f */
[----:B---3--:R-:W-:Y:S05]  /*7c70*/  @!P3 NANOSLEEP.SYNCS 0x989680 ;  /* 0x009896800000b95d */ /* 0x008fea0003900000 */
[----:B------:R-:W3:Y:S02]  /*7c80*/  @!P3 SYNCS.PHASECHK.TRANS64 P3, [R5+URZ+0x40], R4 ;  /* 0x000040040500b5a7 */ /* 0x000ee4000806007f */
[----:B---3--:R-:W-:Y:S05]  /*7c90*/  @!P3 BRA `(.L_x_54) ;  /* 0xfffffffc00ecb947 */ /* 0x008fea000383ffff */
[----:B------:R-:W-:Y:S05]  /*7ca0*/  BRA `(.L_x_169) ;  /* 0xffffffac00f07947 */ /* 0x000fea000383ffff */
.L_x_65:
[----:B-1----:R1:W3:Y:S02]  /*7cb0*/  SYNCS.PHASECHK.TRANS64.TRYWAIT P5, [R4+URZ+0x40], R5 ;  /* 0x00004005040075a7 */ /* 0x0022e400080a017f */
[----:B---3--:R-:W-:Y:S05]  /*7cc0*/  @!P5 NANOSLEEP.SYNCS 0x989680 ;  /* 0x009896800000d95d */ /* 0x008fea0003900000 */
[----:B------:R-:W3:Y:S02]  /*7cd0*/  @!P5 SYNCS.PHASECHK.TRANS64 P5, [R4+URZ+0x40], R5 ;  /* 0x000040050400d5a7 */ /* 0x000ee400080a007f */
[----:B---3--:R-:W-:Y:S05]  /*7ce0*/  @!P5 BRA `(.L_x_65) ;  /* 0xfffffffc00f0d947 */ /* 0x008fea000383ffff */
[----:B------:R-:W-:Y:S05]  /*7cf0*/  BRA `(.L_x_170) ;  /* 0xffffffb800247947 */ /* 0x000fea000383ffff */
.L_x_76:
[----:B-1----:R1:W3:Y:S02]  /*7d00*/  SYNCS.PHASECHK.TRANS64.TRYWAIT P5, [R4+URZ+0x40], R5 ;  /* 0x00004005040075a7 */ /* 0x0022e400080a017f */
[----:B---3--:R-:W-:Y:S05]  /*7d10*/  @!P5 NANOSLEEP.SYNCS 0x989680 ;  /* 0x009896800000d95d */ /* 0x008fea0003900000 */
[----:B------:R-:W3:Y:S02]  /*7d20*/  @!P5 SYNCS.PHASECHK.TRANS64 P5, [R4+URZ+0x40], R5 ;  /* 0x000040050400d5a7 */ /* 0x000ee400080a007f */
[----:B---3--:R-:W-:Y:S05]  /*7d30*/  @!P5 BRA `(.L_x_76) ;  /* 0xfffffffc00f0d947 */ /* 0x008fea000383ffff */
[----:B------:R-:W-:Y:S05]  /*7d40*/  BRA `(.L_x_171) ;  /* 0xffffffbc00dc7947 */ /* 0x000fea000383ffff */
.L_x_87:
[----:B-1----:R1:W3:Y:S02]  /*7d50*/  SYNCS.PHASECHK.TRANS64.TRYWAIT P5, [R5+URZ+0x40], R4 ;  /* 0x00004004050075a7 */ /* 0x0022e400080a017f */
[----:B---3--:R-:W-:Y:S05]  /*7d60*/  @!P5 NANOSLEEP.SYNCS 0x989680 ;  /* 0x009896800000d95d */ /* 0x008fea0003900000 */
[----:B------:R-:W3:Y:S02]  /*7d70*/  @!P5 SYNCS.PHASECHK.TRANS64 P5, [R5+URZ+0x40], R4 ;  /* 0x000040040500d5a7 */ /* 0x000ee400080a007f */
[----:B---3--:R-:W-:Y:S05]  /*7d80*/  @!P5 BRA `(.L_x_87) ;  /* 0xfffffffc00f0d947 */ /* 0x008fea000383ffff */
[----:B------:R-:W-:Y:S05]  /*7d90*/  BRA `(.L_x_172) ;  /* 0xffffffc400987947 */ /* 0x000fea000383ffff */
.L_x_107:
[----:B-1----:R-:W-:-:S04]  /*7da0*/  IMAD.U32 R3, RZ, RZ, UR4 ;  /* 0x00000004ff037e24 */ /* 0x002fc8000f8e00ff */
[----:B------:R1:W2:Y:S03]  /*7db0*/  SYNCS.PHASECHK.TRANS64.TRYWAIT P0, [R3+URZ+0x88], R0 ;  /* 0x00008800030075a7 */ /* 0x0002a6000800017f */
[----:B--2---:R-:W-:Y:S05]  /*7dc0*/  @!P0 NANOSLEEP.SYNCS 0x989680 ;  /* 0x009896800000895d */ /* 0x004fea0003900000 */
[----:B------:R-:W2:Y:S02]  /*7dd0*/  @!P0 SYNCS.PHASECHK.TRANS64 P0, [R3+URZ+0x88], R0 ;  /* 0x00008800030085a7 */ /* 0x000ea4000800007f */
[----:B--2---:R-:W-:Y:S05]  /*7de0*/  @!P0 BRA `(.L_x_107) ;  /* 0xfffffffc00ec8947 */ /* 0x004fea000383ffff */
[----:B------:R-:W-:Y:S05]  /*7df0*/  BRA `(.L_x_106) ;  /* 0xffffffd800fc7947 */ /* 0x000fea000383ffff */
.L_x_116:
[----:B-1----:R-:W-:-:S04]  /*7e00*/  IMAD.U32 R5, RZ, RZ, UR4 ;  /* 0x00000004ff057e24 */ /* 0x002fc8000f8e00ff */
[----:B------:R1:W2:Y:S03]  /*7e10*/  SYNCS.PHASECHK.TRANS64.TRYWAIT P1, [R5+URZ+0x60], R4 ;  /* 0x00006004050075a7 */ /* 0x0002a6000802017f */
[----:B--2---:R-:W-:Y:S05]  /*7e20*/  @!P1 NANOSLEEP.SYNCS 0x989680 ;  /* 0x009896800000995d */ /* 0x004fea0003900000 */
[----:B------:R-:W2:Y:S02]  /*7e30*/  @!P1 SYNCS.PHASECHK.TRANS64 P1, [R5+URZ+0x60], R4 ;  /* 0x00006004050095a7 */ /* 0x000ea4000802007f */
[----:B--2---:R-:W-:Y:S05]  /*7e40*/  @!P1 BRA `(.L_x_116) ;  /* 0xfffffffc00ec9947 */ /* 0x004fea000383ffff */
[----:B------:R-:W-:Y:S05]  /*7e50*/  BRA `(.L_x_173) ;  /* 0xffffffdc00e47947 */ /* 0x000fea000383ffff */
.L_x_122:
[----:B-12---:R-:W-:-:S04]  /*7e60*/  IMAD.U32 R5, RZ, RZ, UR4 ;  /* 0x00000004ff057e24 */ /* 0x006fc8000f8e00ff */
[----:B------:R1:W2:Y:S03]  /*7e70*/  SYNCS.PHASECHK.TRANS64.TRYWAIT P1, [R5+URZ+0x68], R4 ;  /* 0x00006804050075a7 */ /* 0x0002a6000802017f */
[----:B--2---:R-:W-:Y:S05]  /*7e80*/  @!P1 NANOSLEEP.SYNCS 0x989680 ;  /* 0x009896800000995d */ /* 0x004fea0003900000 */
[----:B------:R-:W2:Y:S02]  /*7e90*/  @!P1 SYNCS.PHASECHK.TRANS64 P1, [R5+URZ+0x68], R4 ;  /* 0x00006804050095a7 */ /* 0x000ea4000802007f */
[----:B--2---:R-:W-:Y:S05]  /*7ea0*/  @!P1 BRA `(.L_x_122) ;  /* 0xfffffffc00ec9947 */ /* 0x004fea000383ffff */
[----:B------:R-:W-:Y:S05]  /*7eb0*/  BRA `(.L_x_174) ;  /* 0xffffffe0002c7947 */ /* 0x000fea000383ffff */
.L_x_128:
[----:B-123--:R-:W-:-:S04]  /*7ec0*/  IMAD.U32 R5, RZ, RZ, UR4 ;  /* 0x00000004ff057e24 */ /* 0x00efc8000f8e00ff */
[----:B------:R1:W2:Y:S03]  /*7ed0*/  SYNCS.PHASECHK.TRANS64.TRYWAIT P1, [R5+URZ+0x70], R4 ;  /* 0x00007004050075a7 */ /* 0x0002a6000802017f */
[----:B--2---:R-:W-:Y:S05]  /*7ee0*/  @!P1 NANOSLEEP.SYNCS 0x989680 ;  /* 0x009896800000995d */ /* 0x004fea0003900000 */
[----:B------:R-:W2:Y:S02]  /*7ef0*/  @!P1 SYNCS.PHASECHK.TRANS64 P1, [R5+URZ+0x70], R4 ;  /* 0x00007004050095a7 */ /* 0x000ea4000802007f */
[----:B--2---:R-:W-:Y:S05]  /*7f00*/  @!P1 BRA `(.L_x_128) ;  /* 0xfffffffc00ec9947 */ /* 0x004fea000383ffff */
[----:B------:R-:W-:Y:S05]  /*7f10*/  BRA `(.L_x_175) ;  /* 0xffffffe000807947 */ /* 0x000fea000383ffff */
.L_x_134:
[----:B-1234-:R-:W-:-:S04]  /*7f20*/  IMAD.U32 R5, RZ, RZ, UR4 ;  /* 0x00000004ff057e24 */ /* 0x01efc8000f8e00ff */
[----:B------:R1:W2:Y:S03]  /*7f30*/  SYNCS.PHASECHK.TRANS64.TRYWAIT P1, [R5+URZ+0x78], R4 ;  /* 0x00007804050075a7 */ /* 0x0002a6000802017f */
[----:B--2---:R-:W-:Y:S05]  /*7f40*/  @!P1 NANOSLEEP.SYNCS 0x989680 ;  /* 0x009896800000995d */ /* 0x004fea0003900000 */
[----:B------:R-:W2:Y:S02]  /*7f50*/  @!P1 SYNCS.PHASECHK.TRANS64 P1, [R5+URZ+0x78], R4 ;  /* 0x00007804050095a7 */ /* 0x000ea4000802007f */
[----:B--2---:R-:W-:Y:S05]  /*7f60*/  @!P1 BRA `(.L_x_134) ;  /* 0xfffffffc00ec9947 */ /* 0x004fea000383ffff */
[----:B------:R-:W-:Y:S05]  /*7f70*/  BRA `(.L_x_176) ;  /* 0xffffffe000cc7947 */ /* 0x000fea000383ffff */
.L_x_144:
[----:B-1----:R1:W2:Y:S02]  /*7f80*/  SYNCS.PHASECHK.TRANS64.TRYWAIT P0, [R3+URZ+0x60], R2 ;  /* 0x00006002030075a7 */ /* 0x0022a4000800017f */
[----:B--2---:R-:W-:Y:S05]  /*7f90*/  @!P0 NANOSLEEP.SYNCS 0x989680 ;  /* 0x009896800000895d */ /* 0x004fea0003900000 */
[----:B------:R-:W2:Y:S02]  /*7fa0*/  @!P0 SYNCS.PHASECHK.TRANS64 P0, [R3+URZ+0x60], R2 ;  /* 0x00006002030085a7 */ /* 0x000ea4000800007f */
[----:B--2---:R-:W-:Y:S05]  /*7fb0*/  @!P0 BRA `(.L_x_144) ;  /* 0xfffffffc00f08947 */ /* 0x004fea000383ffff */
[----:B------:R-:W-:Y:S05]  /*7fc0*/  BRA `(.L_x_177) ;  /* 0xffffffe800c47947 */ /* 0x000fea000383ffff */
.L_x_146:
[----:B--2---:R2:W1:Y:S02]  /*7fd0*/  SYNCS.PHASECHK.TRANS64.TRYWAIT P0, [R3+URZ+0x68], R2 ;  /* 0x00006802030075a7 */ /* 0x004464000800017f */
[----:B-1----:R-:W-:Y:S05]  /*7fe0*/  @!P0 NANOSLEEP.SYNCS 0x989680 ;  /* 0x009896800000895d */ /* 0x002fea0003900000 */
[----:B------:R-:W1:Y:S02]  /*7ff0*/  @!P0 SYNCS.PHASECHK.TRANS64 P0, [R3+URZ+0x68], R2 ;  /* 0x00006802030085a7 */ /* 0x000e64000800007f */
[----:B-1----:R-:W-:Y:S05]  /*8000*/  @!P0 BRA `(.L_x_146) ;  /* 0xfffffffc00f08947 */ /* 0x002fea000383ffff */
[----:B------:R-:W-:Y:S05]  /*8010*/  BRA `(.L_x_178) ;  /* 0xffffffe800c07947 */ /* 0x000fea000383ffff */
.L_x_148:
[----:B------:R1:W1:Y:S02]  /*8020*/  SYNCS.PHASECHK.TRANS64.TRYWAIT P0, [R3+URZ+0x70], R2 ;  /* 0x00007002030075a7 */ /* 0x000264000800017f */
[----:B-1----:R-:W-:Y:S05]  /*8030*/  @!P0 NANOSLEEP.SYNCS 0x989680 ;  /* 0x009896800000895d */ /* 0x002fea0003900000 */
[----:B------:R-:W1:Y:S02]  /*8040*/  @!P0 SYNCS.PHASECHK.TRANS64 P0, [R3+URZ+0x70], R2 ;  /* 0x00007002030085a7 */ /* 0x000e64000800007f */
[----:B-1----:R-:W-:Y:S05]  /*8050*/  @!P0 BRA `(.L_x_148) ;  /* 0xfffffffc00f08947 */ /* 0x002fea000383ffff */
[----:B------:R-:W-:Y:S05]  /*8060*/  BRA `(.L_x_179) ;  /* 0xffffffe800bc7947 */ /* 0x000fea000383ffff */
.L_x_152:
[----:B------:R-:W-:Y:S01]  /*8070*/  BSSY B1, `(.L_x_180) ;  /* 0x0000006000017945 */ /* 0x000fe20003800000 */
[----:B------:R-:W-:-:S07]  /*8080*/  IMAD.MOV.U32 R15, RZ, RZ, -0x1 ;  /* 0xffffffffff0f7424 */ /* 0x000fce00078e00ff */
[----:B------:R-:W-:Y:S05]  /*8090*/  WARPSYNC.COLLECTIVE R15, `(.L_x_181) ;  /* 0x000000000f0c7348 */ /* 0x000fea0003c00000 */
[----:B------:R-:W-:Y:S02]  /*80a0*/  ELECT P6, UR62, PT ;  /* 0x00000000003e782f */ /* 0x000fe400038c0000 */
[----:B------:R-:W-:Y:S01]  /*80b0*/  MOV R14, UR62 ;  /* 0x0000003e000e7c02 */ /* 0x000fe20008000f00 */
[----:B------:R-:W-:Y:S10]  /*80c0*/  ENDCOLLECTIVE ;  /* 0x000000000000791b */ /* 0x000ff40003800000 */
.L_x_181:
[----:B------:R-:W-:Y:S05]  /*80d0*/  BSYNC B1 ;  /* 0x0000000000017941 */ /* 0x000fea0003800000 */
.L_x_180:
[----:B------:R-:W-:Y:S05]  /*80e0*/  BRA `(.L_x_182) ;  /* 0xffffffec00387947 */ /* 0x000fea000383ffff */
.L_x_155:
[----:B-1----:R1:W2:Y:S02]  /*80f0*/  SYNCS.PHASECHK.TRANS64.TRYWAIT P0, [R14+URZ+0x20], R7 ;  /* 0x000020070e0075a7 */ /* 0x0022a4000800017f */
[----:B--2---:R-:W-:Y:S05]  /*8100*/  @!P0 NANOSLEEP.SYNCS 0x989680 ;  /* 0x009896800000895d */ /* 0x004fea0003900000 */
[----:B------:R-:W2:Y:S02]  /*8110*/  @!P0 SYNCS.PHASECHK.TRANS64 P0, [R14+URZ+0x20], R7 ;  /* 0x000020070e0085a7 */ /* 0x000ea4000800007f */
[----:B--2---:R-:W-:Y:S05]  /*8120*/  @!P0 BRA `(.L_x_155) ;  /* 0xfffffffc00f08947 */ /* 0x004fea000383ffff */
[----:B------:R-:W-:Y:S05]  /*8130*/  BRA `(.L_x_183) ;  /* 0xffffffec00707947 */ /* 0x000fea000383ffff */
.L_x_163:
[----:B------:R-:W-:Y:S01]  /*8140*/  BSSY B0, `(.L_x_184) ;  /* 0x0000006000007945 */ /* 0x000fe20003800000 */
[----:B------:R-:W-:-:S07]  /*8150*/  IMAD.MOV.U32 R15, RZ, RZ, -0x1 ;  /* 0xffffffffff0f7424 */ /* 0x000fce00078e00ff */
[----:B-1----:R-:W-:Y:S05]  /*8160*/  WARPSYNC.COLLECTIVE R15, `(.L_x_185) ;  /* 0x000000000f0c7348 */ /* 0x002fea0003c00000 */
[----:B------:R-:W-:Y:S02]  /*8170*/  ELECT P6, UR62, PT ;  /* 0x00000000003e782f */ /* 0x000fe400038c0000 */
[----:B------:R-:W-:Y:S01]  /*8180*/  MOV R14, UR62 ;  /* 0x0000003e000e7c02 */ /* 0x000fe20008000f00 */
[----:B-1----:R-:W-:Y:S10]  /*8190*/  ENDCOLLECTIVE ;  /* 0x000000000000791b */ /* 0x002ff40003800000 */
.L_x_185:
[----:B------:R-:W-:Y:S05]  /*81a0*/  BSYNC B0 ;  /* 0x0000000000007941 */ /* 0x000fea0003800000 */
.L_x_184:
[----:B------:R-:W-:Y:S05]  /*81b0*/  BRA `(.L_x_186) ;  /* 0xfffffff400c87947 */ /* 0x000fea000383ffff */
.L_x_165:
[----:B--2---:R2:W3:Y:S02]  /*81c0*/  SYNCS.PHASECHK.TRANS64.TRYWAIT P0, [R5+URZ], R2 ;  /* 0x00000002050075a7 */ /* 0x0044e4000800017f */
[----:B---3--:R-:W-:Y:S05]  /*81d0*/  @!P0 NANOSLEEP.SYNCS 0x989680 ;  /* 0x009896800000895d */ /* 0x008fea0003900000 */
[----:B------:R-:W3:Y:S02]  /*81e0*/  @!P0 SYNCS.PHASECHK.TRANS64 P0, [R5+URZ], R2 ;  /* 0x00000002050085a7 */ /* 0x000ee4000800007f */
[----:B---3--:R-:W-:Y:S05]  /*81f0*/  @!P0 BRA `(.L_x_165) ;  /* 0xfffffffc00f08947 */ /* 0x008fea000383ffff */
[----:B------:R-:W-:Y:S05]  /*8200*/  BRA `(.L_x_187) ;  /* 0xfffffff800047947 */ /* 0x000fea000383ffff */
.L_x_166:
[----:B--2---:R2:W3:Y:S02]  /*8210*/  SYNCS.PHASECHK.TRANS64.TRYWAIT P0, [R7+URZ], R4 ;  /* 0x00000004070075a7 */ /* 0x0044e4000800017f */
[----:B---3--:R-:W-:Y:S05]  /*8220*/  @!P0 NANOSLEEP.SYNCS 0x989680 ;  /* 0x009896800000895d */ /* 0x008fea0003900000 */
[----:B------:R-:W3:Y:S02]  /*8230*/  @!P0 SYNCS.PHASECHK.TRANS64 P0, [R7+URZ], R4 ;  /* 0x00000004070085a7 */ /* 0x000ee4000800007f */
[----:B---3--:R-:W-:Y:S05]  /*8240*/  @!P0 BRA `(.L_x_166) ;  /* 0xfffffffc00f08947 */ /* 0x008fea000383ffff */
[----:B------:R-:W-:Y:S05]  /*8250*/  BRA `(.L_x_188) ;  /* 0xfffffff800147947 */ /* 0x000fea000383ffff */
.L_x_167:
[----:B--2---:R2:W3:Y:S02]  /*8260*/  SYNCS.PHASECHK.TRANS64.TRYWAIT P0, [R6+URZ], R5 ;  /* 0x00000005060075a7 */ /* 0x0044e4000800017f */
[----:B---3--:R-:W-:Y:S05]  /*8270*/  @!P0 NANOSLEEP.SYNCS 0x989680 ;  /* 0x009896800000895d */ /* 0x008fea0003900000 */
[----:B------:R-:W3:Y:S02]  /*8280*/  @!P0 SYNCS.PHASECHK.TRANS64 P0, [R6+URZ], R5 ;  /* 0x00000005060085a7 */ /* 0x000ee4000800007f */
[----:B---3--:R-:W-:Y:S05]  /*8290*/  @!P0 BRA `(.L_x_167) ;  /* 0xfffffffc00f08947 */ /* 0x008fea000383ffff */
[----:B------:R-:W-:Y:S05]  /*82a0*/  BRA `(.L_x_189) ;  /* 0xfffffff8001c7947 */ /* 0x000fea000383ffff */
.L_x_190:
[----:B------:R-:W-:-:S00]  /*82b0*/  BRA `(.L_x_190) ;  /* 0xfffffffc00fc7947 */ /* 0x000fc0000383ffff */
[----:B------:R-:W-:-:S00]  /*82c0*/  NOP ;  /* 0x0000000000007918 */ /* 0x000fc00000000000 */
        /* <DEDUP_REMOVED lines=11> */
.L_x_191:


//--------------------- .nv.global.init           --------------------------
	.section	.nv.global.init,"aw",@progbits
.nv.global.init:
	.type		$str$22,@object
	.size		$str$22,($str$26 - $str$22)
$str$22:
        /*0000*/ 	.byte	0x6b, 0x5f, 0x74, 0x69, 0x6c, 0x65, 0x5f, 0x63, 0x6f, 0x75, 0x6e, 0x74, 0x20, 0x3e, 0x3d, 0x20
        /*0010*/ 	.byte	0x31, 0x00
	.type		$str$26,@object
	.size		$str$26,($str$27 - $str$26)
$str$26:
        /*0012*/ 	.byte	0x28, 0x61, 0x64, 0x64, 0x72, 0x65, 0x73, 0x73, 0x20, 0x26, 0x20, 0x6d, 0x61, 0x73, 0x6b, 0x29
        /*0022*/ 	.byte	0x20, 0x3d, 0x3d, 0x20, 0x30, 0x00
	.type		$str$27,@object
	.size		$str$27,($str$23 - $str$27)
$str$27:
        /*0028*/ 	.byte	0x2f, 0x74, 0x6d, 0x70, 0x2f, 0x63, 0x75, 0x74, 0x6c, 0x61, 0x73, 0x73, 0x5f, 0x73, 0x77, 0x65
        /*0038*/ 	.byte	0x65, 0x70, 0x5f, 0x73, 0x72, 0x63, 0x2f, 0x69, 0x6e, 0x63, 0x6c, 0x75, 0x64, 0x65, 0x2f, 0x63
        /*0048*/ 	.byte	0x75, 0x74, 0x65, 0x2f, 0x70, 0x6f, 0x69, 0x6e, 0x74, 0x65, 0x72, 0x5f, 0x66, 0x6c, 0x61, 0x67
        /*0058*/ 	.byte	0x67, 0x65, 0x64, 0x2e, 0x68, 0x70, 0x70, 0x00
	.type		$str$23,@object
	.size		$str$23,(__unnamed_2 - $str$23)
$str$23:
        /*0060*/ 	.byte	0x2f, 0x74, 0x6d, 0x70, 0x2f, 0x63, 0x75, 0x74, 0x6c, 0x61, 0x73, 0x73, 0x5f, 0x73, 0x77, 0x65
        /*0070*/ 	.byte	0x65, 0x70, 0x5f, 0x73, 0x72, 0x63, 0x2f, 0x69, 0x6e, 0x63, 0x6c, 0x75, 0x64, 0x65, 0x2f, 0x63
        /*0080*/ 	.byte	0x75, 0x74, 0x6c, 0x61, 0x73, 0x73, 0x2f, 0x67, 0x65, 0x6d, 0x6d, 0x2f, 0x63, 0x6f, 0x6c, 0x6c
        /*0090*/ 	.byte	0x65, 0x63, 0x74, 0x69, 0x76, 0x65, 0x2f, 0x73, 0x6d, 0x39, 0x30, 0x5f, 0x6d, 0x6d, 0x61, 0x5f
        /*00a0*/ 	.byte	0x74, 0x6d, 0x61, 0x5f, 0x67, 0x6d, 0x6d, 0x61, 0x5f, 0x73, 0x73, 0x5f, 0x77, 0x61, 0x72, 0x70
        /*00b0*/ 	.byte	0x73, 0x70, 0x65, 0x63, 0x69, 0x61, 0x6c, 0x69, 0x7a, 0x65, 0x64, 0x2e, 0x68, 0x70, 0x70, 0x00
	.type		__unnamed_2,@object
	.size		__unnamed_2,(__unnamed_1 - __unnamed_2)
__unnamed_2:
        /*00c0*/ 	.byte	0x61, 0x75, 0x74, 0x6f, 0x20, 0x63, 0x75, 0x74, 0x65, 0x3a, 0x3a, 0x61, 0x73, 0x5f, 0x70, 0x6f
        /* <DEDUP_REMOVED lines=27> */
        /*0280*/ 	.byte	0x3c, 0x34, 0x30, 0x39, 0x36, 0x3e, 0x3e, 0x3e, 0x3e, 0x3e, 0x5d, 0x00
	.type		__unnamed_1,@object
	.size		__unnamed_1,(.L_0 - __unnamed_1)
__unnamed_1:
        /* <DEDUP_REMOVED lines=181> */
        /*0ddc*/ 	.byte	0x65, 0x3a, 0x3a, 0x69, 0x64, 0x65, 0x6e, 0x74, 0x69, 0x74, 0x79, 0x5d, 0x00
.L_0:


//--------------------- .nv.shared._ZN7cutlass13device_kernelINS_4gemm6kernel13GemmUniversalIN4cute5tupleIJiiiiEEENS1_10collective13CollectiveMmaINS1_34MainloopSm90TmaGmmaWarpSpecializedILi4ENS5_IJNS4_1CILi2EEENSA_ILi1EEESC_EEENS1_35KernelTmaWarpSpecializedCooperativeEEENS5_IJNSA_ILi256EEENSA_ILi64EEESH_EEENS_10bfloat16_tENS5_IJlSC_lEEESJ_SK_NS4_8TiledMMAINS4_8MMA_AtomIJNS4_4SM904GMMA27MMA_64x64x16_F32BF16BF16_SSILNSO_5MajorE0ELSQ_0ELNSO_7ScaleInE1ELSR_1EEEEEENS4_6LayoutISD_NS5_IJSC_NSA_ILi0EEESV_EEEEENS5_IJNS4_10UnderscoreESY_SY_EEEEENS4_13SM90_TMA_LOADENS4_14ComposedLayoutINS4_7SwizzleILi3ELi4ELi3EEENS4_18smem_ptr_flag_bitsILi16EEENSU_INS5_IJNSA_ILi8EEESH_EEENS5_IJSH_SC_EEEEEEEvNS4_8identityENS4_23SM90_TMA_LOAD_MULTICASTES1B_vS1C_EENS_8epilogue10collective18CollectiveEpilogueINS1F_22Sm90TmaWarpSpecializedILi4ELi2ELi16ELb1ELb0EEEJSI_NS5_IJNSA_ILi128EEENSA_ILi32EEEEEESJ_SK_SJ_SK_NS1F_6fusion15FusionCallbacksIS1J_NS1N_17LinearCombinationISJ_fSJ_fLNS_15FloatRoundStyleE2EEESI_S1M_JEEES11_NS12_INS13_ILi2ELi4ELi3EEES16_NSU_INS5_IJS17_S1L_EEENS5_IJS1L_SC_EEEEEEENS4_17SM75_U32x4_LDSM_NENS4_14SM90_TMA_STOREES1X_NS4_17SM90_U32x4_STSM_NENS4_9Copy_AtomIJS20_NS_6half_tEEEEvEEEvvEEEEvNT_6ParamsE --------------------------
	.section	.nv.shared._ZN7cutlass13device_kernelINS_4gemm6kernel13GemmUniversalIN4cute5tupleIJiiiiEEENS1_10collective13CollectiveMmaINS1_34MainloopSm90TmaGmmaWarpSpecializedILi4ENS5_IJNS4_1CILi2EEENSA_ILi1EEESC_EEENS1_35KernelTmaWarpSpecializedCooperativeEEENS5_IJNSA_ILi256EEENSA_ILi64EEESH_EEENS_10bfloat16_tENS5_IJlSC_lEEESJ_SK_NS4_8TiledMMAINS4_8MMA_AtomIJNS4_4SM904GMMA27MMA_64x64x16_F32BF16BF16_SSILNSO_5MajorE0ELSQ_0ELNSO_7ScaleInE1ELSR_1EEEEEENS4_6LayoutISD_NS5_IJSC_NSA_ILi0EEESV_EEEEENS5_IJNS4_10UnderscoreESY_SY_EEEEENS4_13SM90_TMA_LOADENS4_14ComposedLayoutINS4_7SwizzleILi3ELi4ELi3EEENS4_18smem_ptr_flag_bitsILi16EEENSU_INS5_IJNSA_ILi8EEESH_EEENS5_IJSH_SC_EEEEEEEvNS4_8identityENS4_23SM90_TMA_LOAD_MULTICASTES1B_vS1C_EENS_8epilogue10collective18CollectiveEpilogueINS1F_22Sm90TmaWarpSpecializedILi4ELi2ELi16ELb1ELb0EEEJSI_NS5_IJNSA_ILi128EEENSA_ILi32EEEEEESJ_SK_SJ_SK_NS1F_6fusion15FusionCallbacksIS1J_NS1N_17LinearCombinationISJ_fSJ_fLNS_15FloatRoundStyleE2EEESI_S1M_JEEES11_NS12_INS13_ILi2ELi4ELi3EEES16_NSU_INS5_IJS17_S1L_EEENS5_IJS1L_SC_EEEEEEENS4_17SM75_U32x4_LDSM_NENS4_14SM90_TMA_STOREES1X_NS4_17SM90_U32x4_STSM_NENS4_9Copy_AtomIJS20_NS_6half_tEEEEvEEEvvEEEEvNT_6ParamsE,"aw",@nobits
	.sectionflags	@""
	.align	16
	.zero		1024


//--------------------- .nv.shared.reserved.0     --------------------------
	.section	.nv.shared.reserved.0,"aw",@nobits
	.weak		__nv_reservedSMEM_offset_0_alias
	.size		__nv_reservedSMEM_offset_0_alias, 0, 0
	.other		__nv_reservedSMEM_offset_0_alias,@"STO_CUDA_RESERVED_SHARED STV_DEFAULT"
__nv_reservedSMEM_offset_0_alias:
	.zero		0


//--------------------- .nv.global                --------------------------
	.section	.nv.global,"aw",@nobits
.nv.global:
	.type		_ZN39_INTERNAL_beb6a7b1_4_k_cu_1210dc28_27984cute1_E,@object
	.size		_ZN39_INTERNAL_beb6a7b1_4_k_cu_1210dc28_27984cute1_E,(_ZN39_INTERNAL_beb6a7b1_4_k_cu_1210dc28_27984cuda3std3__45__cpo6cbeginE - _ZN39_INTERNAL_beb6a7b1_4_k_cu_1210dc28_27984cute1_E)
_ZN39_INTERNAL_beb6a7b1_4_k_cu_1210dc28_27984cute1_E:
	.zero		1
	.type		_ZN39_INTERNAL_beb6a7b1_4_k_cu_1210dc28_27984cuda3std3__45__cpo6cbeginE,@object
	.size		_ZN39_INTERNAL_beb6a7b1_4_k_cu_1210dc28_27984cuda3std3__45__cpo6cbeginE,(_ZN39_INTERNAL_beb6a7b1_4_k_cu_1210dc28_27984cuda3std3__48in_placeE - _ZN39_INTERNAL_beb6a7b1_4_k_cu_1210dc28_27984cuda3std3__45__cpo6cbeginE)
_ZN39_INTERNAL_beb6a7b1_4_k_cu_1210dc28_27984cuda3std3__45__cpo6cbeginE:
	.zero		1
	.type		_ZN39_INTERNAL_beb6a7b1_4_k_cu_1210dc28_27984cuda3std3__48in_placeE,@object
	.size		_ZN39_INTERNAL_beb6a7b1_4_k_cu_1210dc28_27984cuda3std3__48in_placeE,(_ZN39_INTERNAL_beb6a7b1_4_k_cu_1210dc28_27984cuda3std6ranges3__45__cpo9iter_moveE - _ZN39_INTERNAL_beb6a7b1_4_k_cu_1210dc28_27984cuda3std3__48in_placeE)
_ZN39_INTERNAL_beb6a7b1_4_k_cu_1210dc28_27984cuda3std3__48in_placeE:
	.zero		1
	.type		_ZN39_INTERNAL_beb6a7b1_4_k_cu_1210dc28_27984cuda3std6ranges3__45__cpo9iter_moveE,@object
	.size		_ZN39_INTERNAL_beb6a7b1_4_k_cu_1210dc28_27984cuda3std6ranges3__45__cpo9iter_moveE,(_ZN39_INTERNAL_beb6a7b1_4_k_cu_1210dc28_27984cuda3std3__45__cpo5beginE - _ZN39_INTERNAL_beb6a7b1_4_k_cu_1210dc28_27984cuda3std6ranges3__45__cpo9iter_moveE)
_ZN39_INTERNAL_beb6a7b1_4_k_cu_1210dc28_27984cuda3std6ranges3__45__cpo9iter_moveE:
	.zero		1
	.type		_ZN39_INTERNAL_beb6a7b1_4_k_cu_1210dc28_27984cuda3std3__45__cpo5beginE,@object
	.size		_ZN39_INTERNAL_beb6a7b1_4_k_cu_1210dc28_27984cuda3std3__45__cpo5beginE,(_ZN39_INTERNAL_beb6a7b1_4_k_cu_1210dc28_27984cuda3std3__441_GLOBAL__N__beb6a7b1_4_k_cu_1210dc28_27986ignoreE - _ZN39_INTERNAL_beb6a7b1_4_k_cu_1210dc28_27984cuda3std3__45__cpo5beginE)
_ZN39_INTERNAL_beb6a7b1_4_k_cu_1210dc28_27984cuda3std3__45__cpo5beginE:
	.zero		1
	.type		_ZN39_INTERNAL_beb6a7b1_4_k_cu_1210dc28_27984cuda3std3__441_GLOBAL__N__beb6a7b1_4_k_cu_1210dc28_27986ignoreE,@object
	.size		_ZN39_INTERNAL_beb6a7b1_4_k_cu_1210dc28_27984cuda3std3__441_GLOBAL__N__beb6a7b1_4_k_cu_1210dc28_27986ignoreE,(_ZN39_INTERNAL_beb6a7b1_4_k_cu_1210dc28_27984cute7productE - _ZN39_INTERNAL_beb6a7b1_4_k_cu_1210dc28_27984cuda3std3__441_GLOBAL__N__beb6a7b1_4_k_cu_1210dc28_27986ignoreE)
_ZN39_INTERNAL_beb6a7b1_4_k_cu_1210dc28_27984cuda3std3__441_GLOBAL__N__beb6a7b1_4_k_cu_1210dc28_27986ignoreE:
	.zero		1
	.type		_ZN39_INTERNAL_beb6a7b1_4_k_cu_1210dc28_27984cute7productE,@object
	.size		_ZN39_INTERNAL_beb6a7b1_4_k_cu_1210dc28_27984cute7productE,(_ZN39_INTERNAL_beb6a7b1_4_k_cu_1210dc28_27984cuda3std3__45__cpo3endE - _ZN39_INTERNAL_beb6a7b1_4_k_cu_1210dc28_27984cute7productE)
_ZN39_INTERNAL_beb6a7b1_4_k_cu_1210dc28_27984cute7productE:
	.zero		1
	.type		_ZN39_INTERNAL_beb6a7b1_4_k_cu_1210dc28_27984cuda3std3__45__cpo3endE,@object
	.size		_ZN39_INTERNAL_beb6a7b1_4_k_cu_1210dc28_27984cuda3std3__45__cpo3endE,(_ZN39_INTERNAL_beb6a7b1_4_k_cu_1210dc28_27984cuda3std3__419piecewise_constructE - _ZN39_INTERNAL_beb6a7b1_4_k_cu_1210dc28_27984cuda3std3__45__cpo3endE)
_ZN39_INTERNAL_beb6a7b1_4_k_cu_1210dc28_27984cuda3std3__45__cpo3endE:
	.zero		1
	.type		_ZN39_INTERNAL_beb6a7b1_4_k_cu_1210dc28_27984cuda3std3__419piecewise_constructE,@object
	.size		_ZN39_INTERNAL_beb6a7b1_4_k_cu_1210dc28_27984cuda3std3__419piecewise_constructE,(_ZN39_INTERNAL_beb6a7b1_4_k_cu_1210dc28_27984cuda3std3__45__cpo4cendE - _ZN39_INTERNAL_beb6a7b1_4_k_cu_1210dc28_27984cuda3std3__419piecewise_constructE)
_ZN39_INTERNAL_beb6a7b1_4_k_cu_1210dc28_27984cuda3std3__419piecewise_constructE:
	.zero		1
	.type		_ZN39_INTERNAL_beb6a7b1_4_k_cu_1210dc28_27984cuda3std3__45__cpo4cendE,@object
	.size		_ZN39_INTERNAL_beb6a7b1_4_k_cu_1210dc28_27984cuda3std3__45__cpo4cendE,(_ZN39_INTERNAL_beb6a7b1_4_k_cu_1210dc28_27984cuda3std6ranges3__45__cpo4swapE - _ZN39_INTERNAL_beb6a7b1_4_k_cu_1210dc28_27984cuda3std3__45__cpo4cendE)
_ZN39_INTERNAL_beb6a7b1_4_k_cu_1210dc28_27984cuda3std3__45__cpo4cendE:
	.zero		1
	.type		_ZN39_INTERNAL_beb6a7b1_4_k_cu_1210dc28_27984cuda3std6ranges3__45__cpo4swapE,@object
	.size		_ZN39_INTERNAL_beb6a7b1_4_k_cu_1210dc28_27984cuda3std6ranges3__45__cpo4swapE,(.L_9 - _ZN39_INTERNAL_beb6a7b1_4_k_cu_1210dc28_27984cuda3std6ranges3__45__cpo4swapE)
_ZN39_INTERNAL_beb6a7b1_4_k_cu_1210dc28_27984cuda3std6ranges3__45__cpo4swapE:
	.zero		1
.L_9:


//--------------------- .nv.constant0._ZN7cutlass13device_kernelINS_4gemm6kernel13GemmUniversalIN4cute5tupleIJiiiiEEENS1_10collective13CollectiveMmaINS1_34MainloopSm90TmaGmmaWarpSpecializedILi4ENS5_IJNS4_1CILi2EEENSA_ILi1EEESC_EEENS1_35KernelTmaWarpSpecializedCooperativeEEENS5_IJNSA_ILi256EEENSA_ILi64EEESH_EEENS_10bfloat16_tENS5_IJlSC_lEEESJ_SK_NS4_8TiledMMAINS4_8MMA_AtomIJNS4_4SM904GMMA27MMA_64x64x16_F32BF16BF16_SSILNSO_5MajorE0ELSQ_0ELNSO_7ScaleInE1ELSR_1EEEEEENS4_6LayoutISD_NS5_IJSC_NSA_ILi0EEESV_EEEEENS5_IJNS4_10UnderscoreESY_SY_EEEEENS4_13SM90_TMA_LOADENS4_14ComposedLayoutINS4_7SwizzleILi3ELi4ELi3EEENS4_18smem_ptr_flag_bitsILi16EEENSU_INS5_IJNSA_ILi8EEESH_EEENS5_IJSH_SC_EEEEEEEvNS4_8identityENS4_23SM90_TMA_LOAD_MULTICASTES1B_vS1C_EENS_8epilogue10collective18CollectiveEpilogueINS1F_22Sm90TmaWarpSpecializedILi4ELi2ELi16ELb1ELb0EEEJSI_NS5_IJNSA_ILi128EEENSA_ILi32EEEEEESJ_SK_SJ_SK_NS1F_6fusion15FusionCallbacksIS1J_NS1N_17LinearCombinationISJ_fSJ_fLNS_15FloatRoundStyleE2EEESI_S1M_JEEES11_NS12_INS13_ILi2ELi4ELi3EEES16_NSU_INS5_IJS17_S1L_EEENS5_IJS1L_SC_EEEEEEENS4_17SM75_U32x4_LDSM_NENS4_14SM90_TMA_STOREES1X_NS4_17SM90_U32x4_STSM_NENS4_9Copy_AtomIJS20_NS_6half_tEEEEvEEEvvEEEEvNT_6ParamsE --------------------------
	.section	.nv.constant0._ZN7cutlass13device_kernelINS_4gemm6kernel13GemmUniversalIN4cute5tupleIJiiiiEEENS1_10collective13CollectiveMmaINS1_34MainloopSm90TmaGmmaWarpSpecializedILi4ENS5_IJNS4_1CILi2EEENSA_ILi1EEESC_EEENS1_35KernelTmaWarpSpecializedCooperativeEEENS5_IJNSA_ILi256EEENSA_ILi64EEESH_EEENS_10bfloat16_tENS5_IJlSC_lEEESJ_SK_NS4_8TiledMMAINS4_8MMA_AtomIJNS4_4SM904GMMA27MMA_64x64x16_F32BF16BF16_SSILNSO_5MajorE0ELSQ_0ELNSO_7ScaleInE1ELSR_1EEEEEENS4_6LayoutISD_NS5_IJSC_NSA_ILi0EEESV_EEEEENS5_IJNS4_10UnderscoreESY_SY_EEEEENS4_13SM90_TMA_LOADENS4_14ComposedLayoutINS4_7SwizzleILi3ELi4ELi3EEENS4_18smem_ptr_flag_bitsILi16EEENSU_INS5_IJNSA_ILi8EEESH_EEENS5_IJSH_SC_EEEEEEEvNS4_8identityENS4_23SM90_TMA_LOAD_MULTICASTES1B_vS1C_EENS_8epilogue10collective18CollectiveEpilogueINS1F_22Sm90TmaWarpSpecializedILi4ELi2ELi16ELb1ELb0EEEJSI_NS5_IJNSA_ILi128EEENSA_ILi32EEEEEESJ_SK_SJ_SK_NS1F_6fusion15FusionCallbacksIS1J_NS1N_17LinearCombinationISJ_fSJ_fLNS_15FloatRoundStyleE2EEESI_S1M_JEEES11_NS12_INS13_ILi2ELi4ELi3EEES16_NSU_INS5_IJS17_S1L_EEENS5_IJS1L_SC_EEEEEEENS4_17SM75_U32x4_LDSM_NENS4_14SM90_TMA_STOREES1X_NS4_17SM90_U32x4_STSM_NENS4_9Copy_AtomIJS20_NS_6half_tEEEEvEEEvvEEEEvNT_6ParamsE,"a",@progbits
	.sectionflags	@""
	.align	4
.nv.constant0._ZN7cutlass13device_kernelINS_4gemm6kernel13GemmUniversalIN4cute5tupleIJiiiiEEENS1_10collective13CollectiveMmaINS1_34MainloopSm90TmaGmmaWarpSpecializedILi4ENS5_IJNS4_1CILi2EEENSA_ILi1EEESC_EEENS1_35KernelTmaWarpSpecializedCooperativeEEENS5_IJNSA_ILi256EEENSA_ILi64EEESH_EEENS_10bfloat16_tENS5_IJlSC_lEEESJ_SK_NS4_8TiledMMAINS4_8MMA_AtomIJNS4_4SM904GMMA27MMA_64x64x16_F32BF16BF16_SSILNSO_5MajorE0ELSQ_0ELNSO_7ScaleInE1ELSR_1EEEEEENS4_6LayoutISD_NS5_IJSC_NSA_ILi0EEESV_EEEEENS5_IJNS4_10UnderscoreESY_SY_EEEEENS4_13SM90_TMA_LOADENS4_14ComposedLayoutINS4_7SwizzleILi3ELi4ELi3EEENS4_18smem_ptr_flag_bitsILi16EEENSU_INS5_IJNSA_ILi8EEESH_EEENS5_IJSH_SC_EEEEEEEvNS4_8identityENS4_23SM90_TMA_LOAD_MULTICASTES1B_vS1C_EENS_8epilogue10collective18CollectiveEpilogueINS1F_22Sm90TmaWarpSpecializedILi4ELi2ELi16ELb1ELb0EEEJSI_NS5_IJNSA_ILi128EEENSA_ILi32EEEEEESJ_SK_SJ_SK_NS1F_6fusion15FusionCallbacksIS1J_NS1N_17LinearCombinationISJ_fSJ_fLNS_15FloatRoundStyleE2EEESI_S1M_JEEES11_NS12_INS13_ILi2ELi4ELi3EEES16_NSU_INS5_IJS17_S1L_EEENS5_IJS1L_SC_EEEEEEENS4_17SM75_U32x4_LDSM_NENS4_14SM90_TMA_STOREES1X_NS4_17SM90_U32x4_STSM_NENS4_9Copy_AtomIJS20_NS_6half_tEEEEvEEEvvEEEEvNT_6ParamsE:
	.zero		2432


//--------------------- SYMBOLS --------------------------

	.type		.nv.reservedSmem.offset0,@object
	.size		.nv.reservedSmem.offset0,0x4
	.type		__assertfail,@function
